	.target	sm_90a

	.elftype	@"ET_EXEC"


//--------------------- .note.nv.tkinfo           --------------------------
	.section	.note.nv.tkinfo,"",@"SHT_NOTE"
	.sectionflags	@"SHF_NOTE_NV_TKINFO"
	.tkinfo
        /*0018*/ 	.word	0x00000002
        /*0030*/ 	.string	""
        /*0030*/ 	.string	"ptxas"
        /*0030*/ 	.string	"Cuda compilation tools, release 13.0, V13.0.88"
        /*0030*/ 	.string	"Build cuda_13.0.r13.0/compiler.36424714_0"
        /*0030*/ 	.string	"-arch sm_90a -m 64 "



//--------------------- .note.nv.cuinfo           --------------------------
	.section	.note.nv.cuinfo,"",@"SHT_NOTE"
	.sectionflags	@"SHF_NOTE_NV_CUINFO"
        /*0018*/ 	.short	0x0002
        /*001a*/ 	.short	0x005a
        /*001c*/ 	.short	0x0082
	.zero		2


//--------------------- .nv.info                  --------------------------
	.section	.nv.info,"",@"SHT_CUDA_INFO"
	.align	4


	//----- nvinfo : EIATTR_REGCOUNT
	.align		4
        /*0000*/ 	.byte	0x04, 0x2f
        /*0002*/ 	.short	(.L_12 - .L_11)
	.align		4
.L_11:
        /*0004*/ 	.word	index@(_ZN7cutlass13device_kernelINS_4gemm6kernel13GemmUniversalIN4cute5tupleIJiiiiEEENS1_10collective13CollectiveMmaINS1_37MainloopSm90TmaGmmaWarpSpecializedFP8ILi12ENS5_IJNS4_1CILi1EEESB_SB_EEENS1_32KernelTmaWarpSpecializedPingpongEEENS5_IJNSA_ILi64EEENSA_ILi512EEENSA_ILi32EEEEEENS_12float_e4m3_tENS5_IJlSB_lEEESJ_SK_NS4_8TiledMMAINS4_8MMA_AtomIJNS4_4SM904GMMA31MMA_64x256x32_F32E4M3E4M3_SS_TNILNSO_7ScaleInE1ELSQ_1EEEEEENS4_6LayoutISC_NS5_IJNSA_ILi0EEESU_SU_EEEEENS5_IJNS4_10UnderscoreESX_SX_EEEEENS4_13SM90_TMA_LOADENS4_14ComposedLayoutINS4_7SwizzleILi1ELi4ELi3EEENS4_18smem_ptr_flag_bitsILi8EEENST_INS5_IJNSA_ILi8EEESH_EEENS5_IJSH_SB_EEEEEEEvNS4_8identityES10_S1A_vS1B_EENS_8epilogue10collective6detail29Sm90TmaWarpSpecializedAdapterINS1E_15DefaultEpilogueISJ_SK_SK_NS1D_6thread17LinearCombinationISJ_Li1EffLNS1I_9ScaleType4KindE0ELNS_15FloatRoundStyleE2ESJ_EENS1_15EpilogueDefaultEEEEEvvEEEEvNT_6ParamsE)
        /*0008*/ 	.word	0x000000a8


	//----- nvinfo : EIATTR_FRAME_SIZE
	.align		4
.L_12:
        /*000c*/ 	.byte	0x04, 0x11
        /*000e*/ 	.short	(.L_14 - .L_13)
	.align		4
.L_13:
        /*0010*/ 	.word	index@(_ZN7cutlass13device_kernelINS_4gemm6kernel13GemmUniversalIN4cute5tupleIJiiiiEEENS1_10collective13CollectiveMmaINS1_37MainloopSm90TmaGmmaWarpSpecializedFP8ILi12ENS5_IJNS4_1CILi1EEESB_SB_EEENS1_32KernelTmaWarpSpecializedPingpongEEENS5_IJNSA_ILi64EEENSA_ILi512EEENSA_ILi32EEEEEENS_12float_e4m3_tENS5_IJlSB_lEEESJ_SK_NS4_8TiledMMAINS4_8MMA_AtomIJNS4_4SM904GMMA31MMA_64x256x32_F32E4M3E4M3_SS_TNILNSO_7ScaleInE1ELSQ_1EEEEEENS4_6LayoutISC_NS5_IJNSA_ILi0EEESU_SU_EEEEENS5_IJNS4_10UnderscoreESX_SX_EEEEENS4_13SM90_TMA_LOADENS4_14ComposedLayoutINS4_7SwizzleILi1ELi4ELi3EEENS4_18smem_ptr_flag_bitsILi8EEENST_INS5_IJNSA_ILi8EEESH_EEENS5_IJSH_SB_EEEEEEEvNS4_8identityES10_S1A_vS1B_EENS_8epilogue10collective6detail29Sm90TmaWarpSpecializedAdapterINS1E_15DefaultEpilogueISJ_SK_SK_NS1D_6thread17LinearCombinationISJ_Li1EffLNS1I_9ScaleType4KindE0ELNS_15FloatRoundStyleE2ESJ_EENS1_15EpilogueDefaultEEEEEvvEEEEvNT_6ParamsE)
        /*0014*/ 	.word	0x00000680


	//----- nvinfo : EIATTR_MIN_STACK_SIZE
	.align		4
.L_14:
        /*0018*/ 	.byte	0x04, 0x12
        /*001a*/ 	.short	(.L_16 - .L_15)
	.align		4
.L_15:
        /*001c*/ 	.word	index@(_ZN7cutlass13device_kernelINS_4gemm6kernel13GemmUniversalIN4cute5tupleIJiiiiEEENS1_10collective13CollectiveMmaINS1_37MainloopSm90TmaGmmaWarpSpecializedFP8ILi12ENS5_IJNS4_1CILi1EEESB_SB_EEENS1_32KernelTmaWarpSpecializedPingpongEEENS5_IJNSA_ILi64EEENSA_ILi512EEENSA_ILi32EEEEEENS_12float_e4m3_tENS5_IJlSB_lEEESJ_SK_NS4_8TiledMMAINS4_8MMA_AtomIJNS4_4SM904GMMA31MMA_64x256x32_F32E4M3E4M3_SS_TNILNSO_7ScaleInE1ELSQ_1EEEEEENS4_6LayoutISC_NS5_IJNSA_ILi0EEESU_SU_EEEEENS5_IJNS4_10UnderscoreESX_SX_EEEEENS4_13SM90_TMA_LOADENS4_14ComposedLayoutINS4_7SwizzleILi1ELi4ELi3EEENS4_18smem_ptr_flag_bitsILi8EEENST_INS5_IJNSA_ILi8EEESH_EEENS5_IJSH_SB_EEEEEEEvNS4_8identityES10_S1A_vS1B_EENS_8epilogue10collective6detail29Sm90TmaWarpSpecializedAdapterINS1E_15DefaultEpilogueISJ_SK_SK_NS1D_6thread17LinearCombinationISJ_Li1EffLNS1I_9ScaleType4KindE0ELNS_15FloatRoundStyleE2ESJ_EENS1_15EpilogueDefaultEEEEEvvEEEEvNT_6ParamsE)
        /*0020*/ 	.word	0x00000680
.L_16:


//--------------------- .nv.compat                --------------------------
	.section	.nv.compat,"",@"SHT_CUDA_COMPAT_INFO"
	.align	4
        /*0000*/ 	.byte	0x02, 0x09, 0x01, 0x00, 0x02, 0x02, 0x04, 0x00, 0x02, 0x05, 0x05, 0x00, 0x03, 0x07, 0x01, 0x01
        /*0010*/ 	.byte	0x02, 0x03, 0x01, 0x00, 0x02, 0x06, 0x01, 0x00, 0x04, 0x0b, 0x08, 0x00, 0x00, 0x00, 0x00, 0x00
        /*0020*/ 	.byte	0x00, 0x00, 0x00, 0x00


//--------------------- .nv.info._ZN7cutlass13device_kernelINS_4gemm6kernel13GemmUniversalIN4cute5tupleIJiiiiEEENS1_10collective13CollectiveMmaINS1_37MainloopSm90TmaGmmaWarpSpecializedFP8ILi12ENS5_IJNS4_1CILi1EEESB_SB_EEENS1_32KernelTmaWarpSpecializedPingpongEEENS5_IJNSA_ILi64EEENSA_ILi512EEENSA_ILi32EEEEEENS_12float_e4m3_tENS5_IJlSB_lEEESJ_SK_NS4_8TiledMMAINS4_8MMA_AtomIJNS4_4SM904GMMA31MMA_64x256x32_F32E4M3E4M3_SS_TNILNSO_7ScaleInE1ELSQ_1EEEEEENS4_6LayoutISC_NS5_IJNSA_ILi0EEESU_SU_EEEEENS5_IJNS4_10UnderscoreESX_SX_EEEEENS4_13SM90_TMA_LOADENS4_14ComposedLayoutINS4_7SwizzleILi1ELi4ELi3EEENS4_18smem_ptr_flag_bitsILi8EEENST_INS5_IJNSA_ILi8EEESH_EEENS5_IJSH_SB_EEEEEEEvNS4_8identityES10_S1A_vS1B_EENS_8epilogue10collective6detail29Sm90TmaWarpSpecializedAdapterINS1E_15DefaultEpilogueISJ_SK_SK_NS1D_6thread17LinearCombinationISJ_Li1EffLNS1I_9ScaleType4KindE0ELNS_15FloatRoundStyleE2ESJ_EENS1_15EpilogueDefaultEEEEEvvEEEEvNT_6ParamsE --------------------------
	.section	.nv.info._ZN7cutlass13device_kernelINS_4gemm6kernel13GemmUniversalIN4cute5tupleIJiiiiEEENS1_10collective13CollectiveMmaINS1_37MainloopSm90TmaGmmaWarpSpecializedFP8ILi12ENS5_IJNS4_1CILi1EEESB_SB_EEENS1_32KernelTmaWarpSpecializedPingpongEEENS5_IJNSA_ILi64EEENSA_ILi512EEENSA_ILi32EEEEEENS_12float_e4m3_tENS5_IJlSB_lEEESJ_SK_NS4_8TiledMMAINS4_8MMA_AtomIJNS4_4SM904GMMA31MMA_64x256x32_F32E4M3E4M3_SS_TNILNSO_7ScaleInE1ELSQ_1EEEEEENS4_6LayoutISC_NS5_IJNSA_ILi0EEESU_SU_EEEEENS5_IJNS4_10UnderscoreESX_SX_EEEEENS4_13SM90_TMA_LOADENS4_14ComposedLayoutINS4_7SwizzleILi1ELi4ELi3EEENS4_18smem_ptr_flag_bitsILi8EEENST_INS5_IJNSA_ILi8EEESH_EEENS5_IJSH_SB_EEEEEEEvNS4_8identityES10_S1A_vS1B_EENS_8epilogue10collective6detail29Sm90TmaWarpSpecializedAdapterINS1E_15DefaultEpilogueISJ_SK_SK_NS1D_6thread17LinearCombinationISJ_Li1EffLNS1I_9ScaleType4KindE0ELNS_15FloatRoundStyleE2ESJ_EENS1_15EpilogueDefaultEEEEEvvEEEEvNT_6ParamsE,"",@"SHT_CUDA_INFO"
	.sectionflags	@""
	.align	4


	//----- nvinfo : EIATTR_CUDA_API_VERSION
	.align		4
        /*0000*/ 	.byte	0x04, 0x37
        /*0002*/ 	.short	(.L_18 - .L_17)
.L_17:
        /*0004*/ 	.word	0x00000082


	//----- nvinfo : EIATTR_KPARAM_INFO
	.align		4
.L_18:
        /*0008*/ 	.byte	0x04, 0x17
        /*000a*/ 	.short	(.L_20 - .L_19)
.L_19:
        /*000c*/ 	.word	0x00000000
        /*0010*/ 	.short	0x0000
        /*0012*/ 	.short	0x0070
        /*0014*/ 	.byte	0x00, 0xf0, 0x01, 0x10


	//----- nvinfo : EIATTR_SPARSE_MMA_MASK
	.align		4
.L_20:
        /*0018*/ 	.byte	0x03, 0x50
        /*001a*/ 	.short	0x0000


	//----- nvinfo : EIATTR_MAXREG_COUNT
	.align		4
        /*001c*/ 	.byte	0x03, 0x1b
        /*001e*/ 	.short	0x00a8


	//----- nvinfo : EIATTR_NUM_BARRIERS
	.align		4
        /*0020*/ 	.byte	0x02, 0x4c
        /*0022*/ 	.byte	0x01
	.zero		1


	//----- nvinfo : EIATTR_ANNOTATIONS
	.align		4
        /*0024*/ 	.byte	0x04, 0x55
        /*0026*/ 	.short	(.L_22 - .L_21)


	//   ....[0]....
.L_21:
        /*0028*/ 	.word	0x00000001
        /*002c*/ 	.byte	0x80, 0x0c, 0x00, 0x00, 0x01, 0x00, 0x00, 0x00, 0xb0, 0x0c, 0x00, 0x00, 0x01, 0x00, 0x00, 0x00
        /* <DEDUP_REMOVED lines=1362> */
        /*555c*/ 	.byte	0x00, 0x45, 0x02, 0x00, 0x01, 0x00, 0x00, 0x00, 0x50, 0x45, 0x02, 0x00


	//----- nvinfo : EIATTR_MERCURY_ISA_VERSION
	.align		4
.L_22:
        /*5568*/ 	.byte	0x03, 0x5f
        /*556a*/ 	.short	0x0101


	//----- nvinfo : EIATTR_INT_WARP_WIDE_INSTR_OFFSETS
	.align		4
        /*556c*/ 	.byte	0x04, 0x31
        /*556e*/ 	.short	(.L_24 - .L_23)


	//   ....[0]....
.L_23:
        /*5570*/ 	.word	0x000005e0


	//   ....[1]....
        /*5574*/ 	.word	0x000005f0


	//   ....[2]....
        /*5578*/ 	.word	0x00000660


	//   ....[3]....
        /*557c*/ 	.word	0x00000670


	//   ....[4]....
        /*5580*/ 	.word	0x00000680


	//   ....[5]....
        /*5584*/ 	.word	0x000006a0


	//   ....[6]....
        /*5588*/ 	.word	0x00000700


	//   ....[7]....
        /*558c*/ 	.word	0x00000720


	//----- nvinfo : EIATTR_COOP_GROUP_MASK_REGIDS
	.align		4
.L_24:
        /*5590*/ 	.byte	0x04, 0x29
        /*5592*/ 	.short	(.L_26 - .L_25)


	//   ....[0]....
.L_25:
        /*5594*/ 	.word	0xffffffff


	//   ....[1]....
        /*5598*/ 	.word	0xffffffff


	//   ....[2]....
        /*559c*/ 	.word	0xffffffff


	//   ....[3]....
        /*55a0*/ 	.word	0xffffffff


	//   ....[4]....
        /*55a4*/ 	.word	0xffffffff


	//   ....[5]....
        /*55a8*/ 	.word	0xffffffff


	//----- nvinfo : EIATTR_COOP_GROUP_INSTR_OFFSETS
	.align		4
.L_26:
        /*55ac*/ 	.byte	0x04, 0x28
        /*55ae*/ 	.short	(.L_28 - .L_27)


	//   ....[0]....
.L_27:
        /*55b0*/ 	.word	0x00000060


	//   ....[1]....
        /*55b4*/ 	.word	0x00000090


	//   ....[2]....
        /*55b8*/ 	.word	0x00000190


	//   ....[3]....
        /*55bc*/ 	.word	0x000004d0


	//   ....[4]....
        /*55c0*/ 	.word	0x00000510


	//   ....[5]....
        /*55c4*/ 	.word	0x00000550


	//----- nvinfo : EIATTR_REG_RECONFIG
	.align		4
.L_28:
        /*55c8*/ 	.byte	0x01, 0x54
	.zero		2


	//----- nvinfo : EIATTR_MBARRIER_INSTR_OFFSETS
	.align		4
        /*55cc*/ 	.byte	0x04, 0x39
        /*55ce*/ 	.short	(.L_30 - .L_29)


	//   ....[0]....
.L_29:
        /*55d0*/ 	.word	0x00000330
        /*55d4*/ 	.word	0x000000ff
        /*55d8*/ 	.word	0x00000000
        /*55dc*/ 	.short	0x0100
        /*55de*/ 	.byte	0x07
	.zero		1


	//   ....[1]....
        /*55e0*/ 	.word	0x00000340
        /*55e4*/ 	.word	0x000000ff
        /*55e8*/ 	.word	0x00000060
        /*55ec*/ 	.short	0x0100
        /*55ee*/ 	.byte	0x07
	.zero		1


	//   ....[2]....
        /*55f0*/ 	.word	0x00000350
        /*55f4*/ 	.word	0x000000ff
        /*55f8*/ 	.word	0x00000008
        /*55fc*/ 	.short	0x0100
        /*55fe*/ 	.byte	0x07
	.zero		1


	//   ....[3]....
        /*5600*/ 	.word	0x00000360
        /*5604*/ 	.word	0x000000ff
        /*5608*/ 	.word	0x00000068
        /*560c*/ 	.short	0x0100
        /*560e*/ 	.byte	0x07
	.zero		1


	//   ....[4]....
        /*5610*/ 	.word	0x00000370
        /*5614*/ 	.word	0x000000ff
        /*5618*/ 	.word	0x00000010
        /*561c*/ 	.short	0x0100
        /*561e*/ 	.byte	0x07
	.zero		1


	//   ....[5]....
        /*5620*/ 	.word	0x00000380
        /*5624*/ 	.word	0x000000ff
        /*5628*/ 	.word	0x00000070
        /*562c*/ 	.short	0x0100
        /*562e*/ 	.byte	0x07
	.zero		1


	//   ....[6]....
        /*5630*/ 	.word	0x00000390
        /*5634*/ 	.word	0x000000ff
        /*5638*/ 	.word	0x00000018
        /*563c*/ 	.short	0x0100
        /*563e*/ 	.byte	0x07
	.zero		1


	//   ....[7]....
        /*5640*/ 	.word	0x000003a0
        /*5644*/ 	.word	0x000000ff
        /*5648*/ 	.word	0x00000078
        /*564c*/ 	.short	0x0100
        /*564e*/ 	.byte	0x07
	.zero		1


	//   ....[8]....
        /*5650*/ 	.word	0x000003b0
        /*5654*/ 	.word	0x000000ff
        /*5658*/ 	.word	0x00000020
        /*565c*/ 	.short	0x0100
        /*565e*/ 	.byte	0x07
	.zero		1


	//   ....[9]....
        /*5660*/ 	.word	0x000003c0
        /*5664*/ 	.word	0x000000ff
        /*5668*/ 	.word	0x00000080
        /*566c*/ 	.short	0x0100
        /*566e*/ 	.byte	0x07
	.zero		1


	//   ....[10]....
        /*5670*/ 	.word	0x000003d0
        /*5674*/ 	.word	0x000000ff
        /*5678*/ 	.word	0x00000028
        /*567c*/ 	.short	0x0100
        /*567e*/ 	.byte	0x07
	.zero		1


	//   ....[11]....
        /*5680*/ 	.word	0x000003e0
        /*5684*/ 	.word	0x000000ff
        /*5688*/ 	.word	0x00000088
        /*568c*/ 	.short	0x0100
        /*568e*/ 	.byte	0x07
	.zero		1


	//   ....[12]....
        /*5690*/ 	.word	0x000003f0
        /*5694*/ 	.word	0x000000ff
        /*5698*/ 	.word	0x00000030
        /*569c*/ 	.short	0x0100
        /*569e*/ 	.byte	0x07
	.zero		1


	//   ....[13]....
        /*56a0*/ 	.word	0x00000400
        /*56a4*/ 	.word	0x000000ff
        /*56a8*/ 	.word	0x00000090
        /*56ac*/ 	.short	0x0100
        /*56ae*/ 	.byte	0x07
	.zero		1


	//   ....[14]....
        /*56b0*/ 	.word	0x00000410
        /*56b4*/ 	.word	0x000000ff
        /*56b8*/ 	.word	0x00000038
        /*56bc*/ 	.short	0x0100
        /*56be*/ 	.byte	0x07
	.zero		1


	//   ....[15]....
        /*56c0*/ 	.word	0x00000420
        /*56c4*/ 	.word	0x000000ff
        /*56c8*/ 	.word	0x00000098
        /*56cc*/ 	.short	0x0100
        /*56ce*/ 	.byte	0x07
	.zero		1


	//   ....[16]....
        /*56d0*/ 	.word	0x00000430
        /*56d4*/ 	.word	0x000000ff
        /*56d8*/ 	.word	0x00000040
        /*56dc*/ 	.short	0x0100
        /*56de*/ 	.byte	0x07
	.zero		1


	//   ....[17]....
        /*56e0*/ 	.word	0x00000440
        /*56e4*/ 	.word	0x000000ff
        /*56e8*/ 	.word	0x000000a0
        /*56ec*/ 	.short	0x0100
        /*56ee*/ 	.byte	0x07
	.zero		1


	//   ....[18]....
        /*56f0*/ 	.word	0x00000450
        /*56f4*/ 	.word	0x000000ff
        /*56f8*/ 	.word	0x00000048
        /*56fc*/ 	.short	0x0100
        /*56fe*/ 	.byte	0x07
	.zero		1


	//   ....[19]....
        /*5700*/ 	.word	0x00000460
        /*5704*/ 	.word	0x000000ff
        /*5708*/ 	.word	0x000000a8
        /*570c*/ 	.short	0x0100
        /*570e*/ 	.byte	0x07
	.zero		1


	//   ....[20]....
        /*5710*/ 	.word	0x00000470
        /*5714*/ 	.word	0x000000ff
        /*5718*/ 	.word	0x00000050
        /*571c*/ 	.short	0x0100
        /*571e*/ 	.byte	0x07
	.zero		1


	//   ....[21]....
        /*5720*/ 	.word	0x00000480
        /*5724*/ 	.word	0x000000ff
        /*5728*/ 	.word	0x000000b0
        /*572c*/ 	.short	0x0100
        /*572e*/ 	.byte	0x07
	.zero		1


	//   ....[22]....
        /*5730*/ 	.word	0x00000490
        /*5734*/ 	.word	0x000000ff
        /*5738*/ 	.word	0x00000058
        /*573c*/ 	.short	0x0100
        /*573e*/ 	.byte	0x07
	.zero		1


	//   ....[23]....
        /*5740*/ 	.word	0x000004a0
        /*5744*/ 	.word	0x000000ff
        /*5748*/ 	.word	0x000000b8
        /*574c*/ 	.short	0x0100
        /*574e*/ 	.byte	0x07
	.zero		1


	//   ....[24]....
        /*5750*/ 	.word	0x00000740
        /*5754*/ 	.word	0x000000ff
        /*5758*/ 	.word	0x000000f0
        /*575c*/ 	.short	0x0100
        /*575e*/ 	.byte	0x07
	.zero		1


	//   ....[25]....
        /*5760*/ 	.word	0x00000750
        /*5764*/ 	.word	0x000000ff
        /*5768*/ 	.word	0x000000f8
        /*576c*/ 	.short	0x0100
        /*576e*/ 	.byte	0x07
	.zero		1


	//   ....[26]....
        /*5770*/ 	.word	0x00000790
        /*5774*/ 	.word	0x000000ff
        /*5778*/ 	.word	0x000000d0
        /*577c*/ 	.short	0x0100
        /*577e*/ 	.byte	0x0a
	.zero		1


	//   ....[27]....
        /*5780*/ 	.word	0x000007b0
        /*5784*/ 	.word	0x000000ff
        /*5788*/ 	.word	0x000000d8
        /*578c*/ 	.short	0x0100
        /*578e*/ 	.byte	0x0a
	.zero		1


	//   ....[28]....
        /*5790*/ 	.word	0x000007c0
        /*5794*/ 	.word	0x000000ff
        /*5798*/ 	.word	0x000000e0
        /*579c*/ 	.short	0x0100
        /*579e*/ 	.byte	0x0a
	.zero		1


	//   ....[29]....
        /*57a0*/ 	.word	0x000007d0
        /*57a4*/ 	.word	0x000000ff
        /*57a8*/ 	.word	0x000000e8
        /*57ac*/ 	.short	0x0100
        /*57ae*/ 	.byte	0x0a
	.zero		1


	//   ....[30]....
        /*57b0*/ 	.word	0x000016e0
        /*57b4*/ 	.word	0x000000ff
        /*57b8*/ 	.word	0xfffffff8
        /*57bc*/ 	.short	0x010a
        /*57be*/ 	.byte	0x11
	.zero		1


	//   ....[31]....
        /*57c0*/ 	.word	0x00003070
        /*57c4*/ 	.word	0x000000ff
        /*57c8*/ 	.word	0x00000000
        /*57cc*/ 	.short	0x010a
        /*57ce*/ 	.byte	0x07
	.zero		1


	//   ....[32]....
        /*57d0*/ 	.word	0x000030d0
        /*57d4*/ 	.word	0x000000ff
        /*57d8*/ 	.word	0x00000000
        /*57dc*/ 	.short	0x010a
        /*57de*/ 	.byte	0x07
	.zero		1


	//   ....[33]....
        /*57e0*/ 	.word	0x00006860
        /*57e4*/ 	.word	0x000000ff
        /*57e8*/ 	.word	0x00000000
        /*57ec*/ 	.short	0x010a
        /*57ee*/ 	.byte	0x09
	.zero		1


	//   ....[34]....
        /*57f0*/ 	.word	0x000068a0
        /*57f4*/ 	.word	0x000000ff
        /*57f8*/ 	.word	0x00000000
        /*57fc*/ 	.short	0x010a
        /*57fe*/ 	.byte	0x09
	.zero		1


	//   ....[35]....
        /*5800*/ 	.word	0x0000b530
        /*5804*/ 	.word	0x000000ff
        /*5808*/ 	.word	0x00000000
        /*580c*/ 	.short	0x0101
        /*580e*/ 	.byte	0x08
	.zero		1


	//   ....[36]....
        /*5810*/ 	.word	0x0000eee0
        /*5814*/ 	.word	0x00000000
        /*5818*/ 	.word	0x00000000
        /*581c*/ 	.short	0x0101
        /*581e*/ 	.byte	0x1a
	.zero		1


	//   ....[37]....
        /*5820*/ 	.word	0x0000efe0
        /*5824*/ 	.word	0x000000ff
        /*5828*/ 	.word	0x00000000
        /*582c*/ 	.short	0x0101
        /*582e*/ 	.byte	0x08
	.zero		1


	//   ....[38]....
        /*5830*/ 	.word	0x0000f070
        /*5834*/ 	.word	0x000000ff
        /*5838*/ 	.word	0x00000008
        /*583c*/ 	.short	0x010a
        /*583e*/ 	.byte	0x11
	.zero		1


	//   ....[39]....
        /*5840*/ 	.word	0x00022810
        /*5844*/ 	.word	0x00000003
        /*5848*/ 	.word	0x00000000
        /*584c*/ 	.short	0x0101
        /*584e*/ 	.byte	0x1a
	.zero		1


	//   ....[40]....
        /*5850*/ 	.word	0x00023210
        /*5854*/ 	.word	0x0000000a
        /*5858*/ 	.word	0x00000060
        /*585c*/ 	.short	0x010a
        /*585e*/ 	.byte	0x3f
	.zero		1


	//   ....[41]....
        /*5860*/ 	.word	0x00023590
        /*5864*/ 	.word	0x00000002
        /*5868*/ 	.word	0x000000f8
        /*586c*/ 	.short	0x0101
        /*586e*/ 	.byte	0x3f
	.zero		1


	//   ....[42]....
        /*5870*/ 	.word	0x00023db0
        /*5874*/ 	.word	0x00000005
        /*5878*/ 	.word	0x00000000
        /*587c*/ 	.short	0x010a
        /*587e*/ 	.byte	0x3f
	.zero		1


	//   ....[43]....
        /*5880*/ 	.word	0x00023e40
        /*5884*/ 	.word	0x00000007
        /*5888*/ 	.word	0x00000000
        /*588c*/ 	.short	0x010a
        /*588e*/ 	.byte	0x3f
	.zero		1


	//   ....[44]....
        /*5890*/ 	.word	0x00023ed0
        /*5894*/ 	.word	0x00000007
        /*5898*/ 	.word	0x00000000
        /*589c*/ 	.short	0x010a
        /*589e*/ 	.byte	0x3f
	.zero		1


	//   ....[45]....
        /*58a0*/ 	.word	0x00023f60
        /*58a4*/ 	.word	0x00000007
        /*58a8*/ 	.word	0x00000000
        /*58ac*/ 	.short	0x010a
        /*58ae*/ 	.byte	0x3f
	.zero		1


	//   ....[46]....
        /*58b0*/ 	.word	0x00023ff0
        /*58b4*/ 	.word	0x00000007
        /*58b8*/ 	.word	0x00000000
        /*58bc*/ 	.short	0x010a
        /*58be*/ 	.byte	0x3f
	.zero		1


	//   ....[47]....
        /*58c0*/ 	.word	0x00024080
        /*58c4*/ 	.word	0x00000007
        /*58c8*/ 	.word	0x00000000
        /*58cc*/ 	.short	0x010a
        /*58ce*/ 	.byte	0x3f
	.zero		1


	//   ....[48]....
        /*58d0*/ 	.word	0x00024110
        /*58d4*/ 	.word	0x00000007
        /*58d8*/ 	.word	0x00000000
        /*58dc*/ 	.short	0x010a
        /*58de*/ 	.byte	0x3f
	.zero		1


	//   ....[49]....
        /*58e0*/ 	.word	0x000241a0
        /*58e4*/ 	.word	0x00000007
        /*58e8*/ 	.word	0x00000000
        /*58ec*/ 	.short	0x010a
        /*58ee*/ 	.byte	0x3f
	.zero		1


	//   ....[50]....
        /*58f0*/ 	.word	0x00024230
        /*58f4*/ 	.word	0x00000007
        /*58f8*/ 	.word	0x00000000
        /*58fc*/ 	.short	0x010a
        /*58fe*/ 	.byte	0x3f
	.zero		1


	//   ....[51]....
        /*5900*/ 	.word	0x000242c0
        /*5904*/ 	.word	0x00000007
        /*5908*/ 	.word	0x00000000
        /*590c*/ 	.short	0x010a
        /*590e*/ 	.byte	0x3f
	.zero		1


	//   ....[52]....
        /*5910*/ 	.word	0x00024350
        /*5914*/ 	.word	0x00000007
        /*5918*/ 	.word	0x00000000
        /*591c*/ 	.short	0x010a
        /*591e*/ 	.byte	0x3f
	.zero		1


	//   ....[53]....
        /*5920*/ 	.word	0x000243e0
        /*5924*/ 	.word	0x00000003
        /*5928*/ 	.word	0x00000000
        /*592c*/ 	.short	0x010a
        /*592e*/ 	.byte	0x3f
	.zero		1


	//   ....[54]....
        /*5930*/ 	.word	0x00024450
        /*5934*/ 	.word	0x00000003
        /*5938*/ 	.word	0xfffffff8
        /*593c*/ 	.short	0x010a
        /*593e*/ 	.byte	0x3f
	.zero		1


	//   ....[55]....
        /*5940*/ 	.word	0x000244b0
        /*5944*/ 	.word	0x00000003
        /*5948*/ 	.word	0x00000000
        /*594c*/ 	.short	0x010a
        /*594e*/ 	.byte	0x3f
	.zero		1


	//   ....[56]....
        /*5950*/ 	.word	0x00024520
        /*5954*/ 	.word	0x00000000
        /*5958*/ 	.word	0x00000000
        /*595c*/ 	.short	0x010a
        /*595e*/ 	.byte	0x3f
	.zero		1


	//   ....[57]....
        /*5960*/ 	.word	0x00024590
        /*5964*/ 	.word	0x00000003
        /*5968*/ 	.word	0x00000008
        /*596c*/ 	.short	0x010a
        /*596e*/ 	.byte	0x3f
	.zero		1


	//   ....[58]....
        /*5970*/ 	.word	0x00024660
        /*5974*/ 	.word	0x0000000a
        /*5978*/ 	.word	0x00000060
        /*597c*/ 	.short	0x010a
        /*597e*/ 	.byte	0x3f
	.zero		1


	//   ....[59]....
        /*5980*/ 	.word	0x00024740
        /*5984*/ 	.word	0x00000005
        /*5988*/ 	.word	0x00000000
        /*598c*/ 	.short	0x010a
        /*598e*/ 	.byte	0x3f
	.zero		1


	//   ....[60]....
        /*5990*/ 	.word	0x00024790
        /*5994*/ 	.word	0x00000007
        /*5998*/ 	.word	0x00000000
        /*599c*/ 	.short	0x010a
        /*599e*/ 	.byte	0x3f
	.zero		1


	//   ....[61]....
        /*59a0*/ 	.word	0x000247e0
        /*59a4*/ 	.word	0x00000007
        /*59a8*/ 	.word	0x00000000
        /*59ac*/ 	.short	0x010a
        /*59ae*/ 	.byte	0x3f
	.zero		1


	//   ....[62]....
        /*59b0*/ 	.word	0x00024830
        /*59b4*/ 	.word	0x00000007
        /*59b8*/ 	.word	0x00000000
        /*59bc*/ 	.short	0x010a
        /*59be*/ 	.byte	0x3f
	.zero		1


	//   ....[63]....
        /*59c0*/ 	.word	0x00024880
        /*59c4*/ 	.word	0x00000007
        /*59c8*/ 	.word	0x00000000
        /*59cc*/ 	.short	0x010a
        /*59ce*/ 	.byte	0x3f
	.zero		1


	//   ....[64]....
        /*59d0*/ 	.word	0x000248d0
        /*59d4*/ 	.word	0x00000007
        /*59d8*/ 	.word	0x00000000
        /*59dc*/ 	.short	0x010a
        /*59de*/ 	.byte	0x3f
	.zero		1


	//   ....[65]....
        /*59e0*/ 	.word	0x00024920
        /*59e4*/ 	.word	0x00000007
        /*59e8*/ 	.word	0x00000000
        /*59ec*/ 	.short	0x010a
        /*59ee*/ 	.byte	0x3f
	.zero		1


	//   ....[66]....
        /*59f0*/ 	.word	0x00024970
        /*59f4*/ 	.word	0x00000007
        /*59f8*/ 	.word	0x00000000
        /*59fc*/ 	.short	0x010a
        /*59fe*/ 	.byte	0x3f
	.zero		1


	//   ....[67]....
        /*5a00*/ 	.word	0x000249c0
        /*5a04*/ 	.word	0x00000007
        /*5a08*/ 	.word	0x00000000
        /*5a0c*/ 	.short	0x010a
        /*5a0e*/ 	.byte	0x3f
	.zero		1


	//   ....[68]....
        /*5a10*/ 	.word	0x00024a10
        /*5a14*/ 	.word	0x00000007
        /*5a18*/ 	.word	0x00000000
        /*5a1c*/ 	.short	0x010a
        /*5a1e*/ 	.byte	0x3f
	.zero		1


	//   ....[69]....
        /*5a20*/ 	.word	0x00024a60
        /*5a24*/ 	.word	0x00000007
        /*5a28*/ 	.word	0x00000000
        /*5a2c*/ 	.short	0x010a
        /*5a2e*/ 	.byte	0x3f
	.zero		1


	//----- nvinfo : EIATTR_NUM_MBARRIERS
	.align		4
.L_30:
        /*5a30*/ 	.byte	0x03, 0x38
        /*5a32*/ 	.short	0x001e


	//----- nvinfo : EIATTR_EXIT_INSTR_OFFSETS
	.align		4
        /*5a34*/ 	.byte	0x04, 0x1c
        /*5a36*/ 	.short	(.L_32 - .L_31)


	//   ....[0]....
.L_31:
        /*5a38*/ 	.word	0x000013e0


	//   ....[1]....
        /*5a3c*/ 	.word	0x00001440


	//   ....[2]....
        /*5a40*/ 	.word	0x00022f20


	//   ....[3]....
        /*5a44*/ 	.word	0x00022f50


	//   ....[4]....
        /*5a48*/ 	.word	0x00024430


	//----- nvinfo : EIATTR_MAX_THREADS
	.align		4
.L_32:
        /*5a4c*/ 	.byte	0x04, 0x05
        /*5a4e*/ 	.short	(.L_34 - .L_33)
.L_33:
        /*5a50*/ 	.word	0x00000180
        /*5a54*/ 	.word	0x00000001
        /*5a58*/ 	.word	0x00000001


	//----- nvinfo : EIATTR_CRS_STACK_SIZE
	.align		4
.L_34:
        /*5a5c*/ 	.byte	0x04, 0x1e
        /*5a5e*/ 	.short	(.L_36 - .L_35)
.L_35:
        /*5a60*/ 	.word	0x00000000


	//----- nvinfo : EIATTR_CBANK_PARAM_SIZE
	.align		4
.L_36:
        /*5a64*/ 	.byte	0x03, 0x19
        /*5a66*/ 	.short	0x0470


	//----- nvinfo : EIATTR_PARAM_CBANK
	.align		4
        /*5a68*/ 	.byte	0x04, 0x0a
        /*5a6a*/ 	.short	(.L_38 - .L_37)
	.align		4
.L_37:
        /*5a6c*/ 	.word	index@(.nv.constant0._ZN7cutlass13device_kernelINS_4gemm6kernel13GemmUniversalIN4cute5tupleIJiiiiEEENS1_10collective13CollectiveMmaINS1_37MainloopSm90TmaGmmaWarpSpecializedFP8ILi12ENS5_IJNS4_1CILi1EEESB_SB_EEENS1_32KernelTmaWarpSpecializedPingpongEEENS5_IJNSA_ILi64EEENSA_ILi512EEENSA_ILi32EEEEEENS_12float_e4m3_tENS5_IJlSB_lEEESJ_SK_NS4_8TiledMMAINS4_8MMA_AtomIJNS4_4SM904GMMA31MMA_64x256x32_F32E4M3E4M3_SS_TNILNSO_7ScaleInE1ELSQ_1EEEEEENS4_6LayoutISC_NS5_IJNSA_ILi0EEESU_SU_EEEEENS5_IJNS4_10UnderscoreESX_SX_EEEEENS4_13SM90_TMA_LOADENS4_14ComposedLayoutINS4_7SwizzleILi1ELi4ELi3EEENS4_18smem_ptr_flag_bitsILi8EEENST_INS5_IJNSA_ILi8EEESH_EEENS5_IJSH_SB_EEEEEEEvNS4_8identityES10_S1A_vS1B_EENS_8epilogue10collective6detail29Sm90TmaWarpSpecializedAdapterINS1E_15DefaultEpilogueISJ_SK_SK_NS1D_6thread17LinearCombinationISJ_Li1EffLNS1I_9ScaleType4KindE0ELNS_15FloatRoundStyleE2ESJ_EENS1_15EpilogueDefaultEEEEEvvEEEEvNT_6ParamsE)
        /*5a70*/ 	.short	0x0210
        /*5a72*/ 	.short	0x0470


	//----- nvinfo : EIATTR_SW_WAR
	.align		4
.L_38:
        /*5a74*/ 	.byte	0x04, 0x36
        /*5a76*/ 	.short	(.L_40 - .L_39)
.L_39:
        /*5a78*/ 	.word	0x00000008
.L_40:


//--------------------- .nv.callgraph             --------------------------
	.section	.nv.callgraph,"",@"SHT_CUDA_CALLGRAPH"
	.align	4
	.sectionentsize	8
	.align		4
        /*0000*/ 	.word	0x00000000
	.align		4
        /*0004*/ 	.word	0xffffffff
	.align		4
        /*0008*/ 	.word	0x00000000
	.align		4
        /*000c*/ 	.word	0xfffffffe
	.align		4
        /*0010*/ 	.word	0x00000000
	.align		4
        /*0014*/ 	.word	0xfffffffd
	.align		4
        /*0018*/ 	.word	0x00000000
	.align		4
        /*001c*/ 	.word	0xfffffffc


//--------------------- .nv.constant4             --------------------------
	.section	.nv.constant4,"a",@progbits
	.align	8
	.align		8
.nv.constant4:
        /*0000*/ 	.dword	_ZN40_INTERNAL_7bc9564a_4_k_cu_4b2cba06_111774cuda3std3__45__cpo5beginE
	.align		8
        /*0008*/ 	.dword	_ZN40_INTERNAL_7bc9564a_4_k_cu_4b2cba06_111774cuda3std3__45__cpo3endE
	.align		8
        /*0010*/ 	.dword	_ZN40_INTERNAL_7bc9564a_4_k_cu_4b2cba06_111774cuda3std3__45__cpo6cbeginE
	.align		8
        /*0018*/ 	.dword	_ZN40_INTERNAL_7bc9564a_4_k_cu_4b2cba06_111774cuda3std3__45__cpo4cendE
	.align		8
        /*0020*/ 	.dword	_ZN40_INTERNAL_7bc9564a_4_k_cu_4b2cba06_111774cuda3std3__442_GLOBAL__N__7bc9564a_4_k_cu_4b2cba06_111776ignoreE
	.align		8
        /*0028*/ 	.dword	_ZN40_INTERNAL_7bc9564a_4_k_cu_4b2cba06_111774cuda3std3__419piecewise_constructE
	.align		8
        /*0030*/ 	.dword	_ZN40_INTERNAL_7bc9564a_4_k_cu_4b2cba06_111774cuda3std3__48in_placeE
	.align		8
        /*0038*/ 	.dword	_ZN40_INTERNAL_7bc9564a_4_k_cu_4b2cba06_111774cuda3std6ranges3__45__cpo4swapE
	.align		8
        /*0040*/ 	.dword	_ZN40_INTERNAL_7bc9564a_4_k_cu_4b2cba06_111774cuda3std6ranges3__45__cpo9iter_moveE
	.align		8
        /*0048*/ 	.dword	_ZN40_INTERNAL_7bc9564a_4_k_cu_4b2cba06_111774cute7productE
	.align		8
        /*0050*/ 	.dword	_ZN40_INTERNAL_7bc9564a_4_k_cu_4b2cba06_111774cute1_E


//--------------------- .text._ZN7cutlass13device_kernelINS_4gemm6kernel13GemmUniversalIN4cute5tupleIJiiiiEEENS1_10collective13CollectiveMmaINS1_37MainloopSm90TmaGmmaWarpSpecializedFP8ILi12ENS5_IJNS4_1CILi1EEESB_SB_EEENS1_32KernelTmaWarpSpecializedPingpongEEENS5_IJNSA_ILi64EEENSA_ILi512EEENSA_ILi32EEEEEENS_12float_e4m3_tENS5_IJlSB_lEEESJ_SK_NS4_8TiledMMAINS4_8MMA_AtomIJNS4_4SM904GMMA31MMA_64x256x32_F32E4M3E4M3_SS_TNILNSO_7ScaleInE1ELSQ_1EEEEEENS4_6LayoutISC_NS5_IJNSA_ILi0EEESU_SU_EEEEENS5_IJNS4_10UnderscoreESX_SX_EEEEENS4_13SM90_TMA_LOADENS4_14ComposedLayoutINS4_7SwizzleILi1ELi4ELi3EEENS4_18smem_ptr_flag_bitsILi8EEENST_INS5_IJNSA_ILi8EEESH_EEENS5_IJSH_SB_EEEEEEEvNS4_8identityES10_S1A_vS1B_EENS_8epilogue10collective6detail29Sm90TmaWarpSpecializedAdapterINS1E_15DefaultEpilogueISJ_SK_SK_NS1D_6thread17LinearCombinationISJ_Li1EffLNS1I_9ScaleType4KindE0ELNS_15FloatRoundStyleE2ESJ_EENS1_15EpilogueDefaultEEEEEvvEEEEvNT_6ParamsE --------------------------
	.section	.text._ZN7cutlass13device_kernelINS_4gemm6kernel13GemmUniversalIN4cute5tupleIJiiiiEEENS1_10collective13CollectiveMmaINS1_37MainloopSm90TmaGmmaWarpSpecializedFP8ILi12ENS5_IJNS4_1CILi1EEESB_SB_EEENS1_32KernelTmaWarpSpecializedPingpongEEENS5_IJNSA_ILi64EEENSA_ILi512EEENSA_ILi32EEEEEENS_12float_e4m3_tENS5_IJlSB_lEEESJ_SK_NS4_8TiledMMAINS4_8MMA_AtomIJNS4_4SM904GMMA31MMA_64x256x32_F32E4M3E4M3_SS_TNILNSO_7ScaleInE1ELSQ_1EEEEEENS4_6LayoutISC_NS5_IJNSA_ILi0EEESU_SU_EEEEENS5_IJNS4_10UnderscoreESX_SX_EEEEENS4_13SM90_TMA_LOADENS4_14ComposedLayoutINS4_7SwizzleILi1ELi4ELi3EEENS4_18smem_ptr_flag_bitsILi8EEENST_INS5_IJNSA_ILi8EEESH_EEENS5_IJSH_SB_EEEEEEEvNS4_8identityES10_S1A_vS1B_EENS_8epilogue10collective6detail29Sm90TmaWarpSpecializedAdapterINS1E_15DefaultEpilogueISJ_SK_SK_NS1D_6thread17LinearCombinationISJ_Li1EffLNS1I_9ScaleType4KindE0ELNS_15FloatRoundStyleE2ESJ_EENS1_15EpilogueDefaultEEEEEvvEEEEvNT_6ParamsE,"ax",@progbits
	.align	128
.text._ZN7cutlass13device_kernelINS_4gemm6kernel13GemmUniversalIN4cute5tupleIJiiiiEEENS1_10collective13CollectiveMmaINS1_37MainloopSm90TmaGmmaWarpSpecializedFP8ILi12ENS5_IJNS4_1CILi1EEESB_SB_EEENS1_32KernelTmaWarpSpecializedPingpongEEENS5_IJNSA_ILi64EEENSA_ILi512EEENSA_ILi32EEEEEENS_12float_e4m3_tENS5_IJlSB_lEEESJ_SK_NS4_8TiledMMAINS4_8MMA_AtomIJNS4_4SM904GMMA31MMA_64x256x32_F32E4M3E4M3_SS_TNILNSO_7ScaleInE1ELSQ_1EEEEEENS4_6LayoutISC_NS5_IJNSA_ILi0EEESU_SU_EEEEENS5_IJNS4_10UnderscoreESX_SX_EEEEENS4_13SM90_TMA_LOADENS4_14ComposedLayoutINS4_7SwizzleILi1ELi4ELi3EEENS4_18smem_ptr_flag_bitsILi8EEENST_INS5_IJNSA_ILi8EEESH_EEENS5_IJSH_SB_EEEEEEEvNS4_8identityES10_S1A_vS1B_EENS_8epilogue10collective6detail29Sm90TmaWarpSpecializedAdapterINS1E_15DefaultEpilogueISJ_SK_SK_NS1D_6thread17LinearCombinationISJ_Li1EffLNS1I_9ScaleType4KindE0ELNS_15FloatRoundStyleE2ESJ_EENS1_15EpilogueDefaultEEEEEvvEEEEvNT_6ParamsE:
        .type           _ZN7cutlass13device_kernelINS_4gemm6kernel13GemmUniversalIN4cute5tupleIJiiiiEEENS1_10collective13CollectiveMmaINS1_37MainloopSm90TmaGmmaWarpSpecializedFP8ILi12ENS5_IJNS4_1CILi1EEESB_SB_EEENS1_32KernelTmaWarpSpecializedPingpongEEENS5_IJNSA_ILi64EEENSA_ILi512EEENSA_ILi32EEEEEENS_12float_e4m3_tENS5_IJlSB_lEEESJ_SK_NS4_8TiledMMAINS4_8MMA_AtomIJNS4_4SM904GMMA31MMA_64x256x32_F32E4M3E4M3_SS_TNILNSO_7ScaleInE1ELSQ_1EEEEEENS4_6LayoutISC_NS5_IJNSA_ILi0EEESU_SU_EEEEENS5_IJNS4_10UnderscoreESX_SX_EEEEENS4_13SM90_TMA_LOADENS4_14ComposedLayoutINS4_7SwizzleILi1ELi4ELi3EEENS4_18smem_ptr_flag_bitsILi8EEENST_INS5_IJNSA_ILi8EEESH_EEENS5_IJSH_SB_EEEEEEEvNS4_8identityES10_S1A_vS1B_EENS_8epilogue10collective6detail29Sm90TmaWarpSpecializedAdapterINS1E_15DefaultEpilogueISJ_SK_SK_NS1D_6thread17LinearCombinationISJ_Li1EffLNS1I_9ScaleType4KindE0ELNS_15FloatRoundStyleE2ESJ_EENS1_15EpilogueDefaultEEEEEvvEEEEvNT_6ParamsE,@function
        .size           _ZN7cutlass13device_kernelINS_4gemm6kernel13GemmUniversalIN4cute5tupleIJiiiiEEENS1_10collective13CollectiveMmaINS1_37MainloopSm90TmaGmmaWarpSpecializedFP8ILi12ENS5_IJNS4_1CILi1EEESB_SB_EEENS1_32KernelTmaWarpSpecializedPingpongEEENS5_IJNSA_ILi64EEENSA_ILi512EEENSA_ILi32EEEEEENS_12float_e4m3_tENS5_IJlSB_lEEESJ_SK_NS4_8TiledMMAINS4_8MMA_AtomIJNS4_4SM904GMMA31MMA_64x256x32_F32E4M3E4M3_SS_TNILNSO_7ScaleInE1ELSQ_1EEEEEENS4_6LayoutISC_NS5_IJNSA_ILi0EEESU_SU_EEEEENS5_IJNS4_10UnderscoreESX_SX_EEEEENS4_13SM90_TMA_LOADENS4_14ComposedLayoutINS4_7SwizzleILi1ELi4ELi3EEENS4_18smem_ptr_flag_bitsILi8EEENST_INS5_IJNSA_ILi8EEESH_EEENS5_IJSH_SB_EEEEEEEvNS4_8identityES10_S1A_vS1B_EENS_8epilogue10collective6detail29Sm90TmaWarpSpecializedAdapterINS1E_15DefaultEpilogueISJ_SK_SK_NS1D_6thread17LinearCombinationISJ_Li1EffLNS1I_9ScaleType4KindE0ELNS_15FloatRoundStyleE2ESJ_EENS1_15EpilogueDefaultEEEEEvvEEEEvNT_6ParamsE,(.L_x_605 - _ZN7cutlass13device_kernelINS_4gemm6kernel13GemmUniversalIN4cute5tupleIJiiiiEEENS1_10collective13CollectiveMmaINS1_37MainloopSm90TmaGmmaWarpSpecializedFP8ILi12ENS5_IJNS4_1CILi1EEESB_SB_EEENS1_32KernelTmaWarpSpecializedPingpongEEENS5_IJNSA_ILi64EEENSA_ILi512EEENSA_ILi32EEEEEENS_12float_e4m3_tENS5_IJlSB_lEEESJ_SK_NS4_8TiledMMAINS4_8MMA_AtomIJNS4_4SM904GMMA31MMA_64x256x32_F32E4M3E4M3_SS_TNILNSO_7ScaleInE1ELSQ_1EEEEEENS4_6LayoutISC_NS5_IJNSA_ILi0EEESU_SU_EEEEENS5_IJNS4_10UnderscoreESX_SX_EEEEENS4_13SM90_TMA_LOADENS4_14ComposedLayoutINS4_7SwizzleILi1ELi4ELi3EEENS4_18smem_ptr_flag_bitsILi8EEENST_INS5_IJNSA_ILi8EEESH_EEENS5_IJSH_SB_EEEEEEEvNS4_8identityES10_S1A_vS1B_EENS_8epilogue10collective6detail29Sm90TmaWarpSpecializedAdapterINS1E_15DefaultEpilogueISJ_SK_SK_NS1D_6thread17LinearCombinationISJ_Li1EffLNS1I_9ScaleType4KindE0ELNS_15FloatRoundStyleE2ESJ_EENS1_15EpilogueDefaultEEEEEvvEEEEvNT_6ParamsE)
        .other          _ZN7cutlass13device_kernelINS_4gemm6kernel13GemmUniversalIN4cute5tupleIJiiiiEEENS1_10collective13CollectiveMmaINS1_37MainloopSm90TmaGmmaWarpSpecializedFP8ILi12ENS5_IJNS4_1CILi1EEESB_SB_EEENS1_32KernelTmaWarpSpecializedPingpongEEENS5_IJNSA_ILi64EEENSA_ILi512EEENSA_ILi32EEEEEENS_12float_e4m3_tENS5_IJlSB_lEEESJ_SK_NS4_8TiledMMAINS4_8MMA_AtomIJNS4_4SM904GMMA31MMA_64x256x32_F32E4M3E4M3_SS_TNILNSO_7ScaleInE1ELSQ_1EEEEEENS4_6LayoutISC_NS5_IJNSA_ILi0EEESU_SU_EEEEENS5_IJNS4_10UnderscoreESX_SX_EEEEENS4_13SM90_TMA_LOADENS4_14ComposedLayoutINS4_7SwizzleILi1ELi4ELi3EEENS4_18smem_ptr_flag_bitsILi8EEENST_INS5_IJNSA_ILi8EEESH_EEENS5_IJSH_SB_EEEEEEEvNS4_8identityES10_S1A_vS1B_EENS_8epilogue10collective6detail29Sm90TmaWarpSpecializedAdapterINS1E_15DefaultEpilogueISJ_SK_SK_NS1D_6thread17LinearCombinationISJ_Li1EffLNS1I_9ScaleType4KindE0ELNS_15FloatRoundStyleE2ESJ_EENS1_15EpilogueDefaultEEEEEvvEEEEvNT_6ParamsE,@"STO_CUDA_ENTRY STV_DEFAULT"
_ZN7cutlass13device_kernelINS_4gemm6kernel13GemmUniversalIN4cute5tupleIJiiiiEEENS1_10collective13CollectiveMmaINS1_37MainloopSm90TmaGmmaWarpSpecializedFP8ILi12ENS5_IJNS4_1CILi1EEESB_SB_EEENS1_32KernelTmaWarpSpecializedPingpongEEENS5_IJNSA_ILi64EEENSA_ILi512EEENSA_ILi32EEEEEENS_12float_e4m3_tENS5_IJlSB_lEEESJ_SK_NS4_8TiledMMAINS4_8MMA_AtomIJNS4_4SM904GMMA31MMA_64x256x32_F32E4M3E4M3_SS_TNILNSO_7ScaleInE1ELSQ_1EEEEEENS4_6LayoutISC_NS5_IJNSA_ILi0EEESU_SU_EEEEENS5_IJNS4_10UnderscoreESX_SX_EEEEENS4_13SM90_TMA_LOADENS4_14ComposedLayoutINS4_7SwizzleILi1ELi4ELi3EEENS4_18smem_ptr_flag_bitsILi8EEENST_INS5_IJNSA_ILi8EEESH_EEENS5_IJSH_SB_EEEEEEEvNS4_8identityES10_S1A_vS1B_EENS_8epilogue10collective6detail29Sm90TmaWarpSpecializedAdapterINS1E_15DefaultEpilogueISJ_SK_SK_NS1D_6thread17LinearCombinationISJ_Li1EffLNS1I_9ScaleType4KindE0ELNS_15FloatRoundStyleE2ESJ_EENS1_15EpilogueDefaultEEEEEvvEEEEvNT_6ParamsE:
[----:B------:R-:W0:Y:S02]  /*0000*/  LDC R1, c[0x0][0x28] ;  /* 0x00000a00ff017b82 */ /* 0x000e240000000800 */
[----:B0-----:R-:W-:Y:S01]  /*0010*/  VIADD R1, R1, 0xfffff980 ;  /* 0xfffff98001017836 */ /* 0x001fe20000000000 */
[----:B------:R-:W0:Y:S01]  /*0020*/  S2R R2, SR_TID.X ;  /* 0x0000000000027919 */ /* 0x000e220000002100 */
[----:B------:R-:W-:Y:S01]  /*0030*/  ELECT P0, URZ, PT ;  /* 0x00000000003f782f */ /* 0x000fe20003800000 */
[----:B------:R-:W-:Y:S01]  /*0040*/  BSSY B0, `(.L_x_0) ;  /* 0x0000014000007945 */ /* 0x000fe20003800000 */
[----:B0-----:R-:W-:-:S05]  /*0050*/  SHF.R.U32.HI R0, RZ, 0x5, R2 ;  /* 0x00000005ff007819 */ /* 0x001fca0000011602 */
[----:B------:R-:W0:Y:S02]  /*0060*/  SHFL.IDX PT, R3, R0, RZ, 0x1f ;  /* 0x00001fff00037589 */ /* 0x000e2400000e0000 */
[----:B0-----:R-:W-:Y:S02]  /*0070*/  R2UR UR6, R3 ;  /* 0x00000000030672ca */ /* 0x001fe400000e0000 */
[----:B------:R-:W-:-:S05]  /*0080*/  SHF.R.U32.HI R3, RZ, 0x7, R2 ;  /* 0x00000007ff037819 */ /* 0x000fca0000011602 */
[----:B------:R0:W1:Y:S06]  /*0090*/  SHFL.IDX PT, R4, R3, RZ, 0x1f ;  /* 0x00001fff03047589 */ /* 0x00006c00000e0000 */
[----:B------:R-:W-:Y:S02]  /*00a0*/  USHF.R.S32.HI UR4, URZ, 0x1f, UR6 ;  /* 0x0000001f3f047899 */ /* 0x000fe40008011406 */
[----:B------:R-:W-:Y:S02]  /*00b0*/  ISETP.NE.OR P0, PT, RZ, UR6, !P0 ;  /* 0x00000006ff007c0c */ /* 0x000fe4000c705670 */
[----:B------:R-:W-:-:S04]  /*00c0*/  ULEA.HI UR4, UR4, UR6, URZ, 0x2 ;  /* 0x0000000604047291 */ /* 0x000fc8000f8f103f */
[----:B------:R-:W-:-:S04]  /*00d0*/  ULOP3.LUT UR4, UR4, 0xfffffffc, URZ, 0xc0, !UPT ;  /* 0xfffffffc04047892 */ /* 0x000fc8000f8ec03f */
[----:B------:R-:W-:-:S03]  /*00e0*/  UIADD3 UR6, UR6, -UR4, URZ ;  /* 0x8000000406067290 */ /* 0x000fc6000fffe03f */
[----:B0-----:R-:W-:Y:S09]  /*00f0*/  @P0 BRA `(.L_x_1) ;  /* 0x0000000000200947 */ /* 0x001ff20003800000 */
[----:B------:R-:W-:Y:S02]  /*0100*/  ULDC.64 UR4, c[0x0][0x198] ;  /* 0x0000660000047ab9 */ /* 0x000fe40000000a00 */
[----:B------:R-:W-:Y:S02]  /*0110*/  UIADD3 UR8, UP0, UR4, 0xf0, URZ ;  /* 0x000000f004087890 */ /* 0x000fe4000ff1e03f */
[----:B------:R-:W-:Y:S02]  /*0120*/  UIADD3 UR4, UP1, UR4, 0x1f0, URZ ;  /* 0x000001f004047890 */ /* 0x000fe4000ff3e03f */
[----:B------:R-:W-:Y:S02]  /*0130*/  UIADD3.X UR9, URZ, UR5, URZ, UP0, !UPT ;  /* 0x000000053f097290 */ /* 0x000fe400087fe43f */
[----:B------:R-:W-:-:S07]  /*0140*/  UIADD3.X UR5, URZ, UR5, URZ, UP1, !UPT ;  /* 0x000000053f057290 */ /* 0x000fce0008ffe43f */
[----:B------:R0:W-:Y:S02]  /*0150*/  UTMACCTL.PF [UR8] ;  /* 0x00000000080079b9 */ /* 0x0001e40008040000 */
[----:B------:R0:W-:Y:S02]  /*0160*/  UTMACCTL.PF [UR4] ;  /* 0x00000000040079b9 */ /* 0x0001e40008040000 */
[----:B0-----:R-:W-:Y:S01]  /*0170*/  NOP ;  /* 0x0000000000007918 */ /* 0x001fe20000000000 */
.L_x_1:
[----:B------:R-:W-:Y:S05]  /*0180*/  BSYNC B0 ;  /* 0x0000000000007941 */ /* 0x000fea0003800000 */
.L_x_0:
[----:B------:R-:W0:Y:S01]  /*0190*/  SHFL.IDX PT, R5, R0, RZ, 0x1f ;  /* 0x00001fff00057589 */ /* 0x000e2200000e0000 */
[----:B-1----:R-:W-:Y:S01]  /*01a0*/  R2UR UR14, R4 ;  /* 0x00000000040e72ca */ /* 0x002fe200000e0000 */
[----:B------:R-:W-:-:S04]  /*01b0*/  UISETP.NE.AND UP0, UPT, UR6, 0x3, UPT ;  /* 0x000000030600788c */ /* 0x000fc8000bf05270 */
[----:B------:R-:W-:-:S08]  /*01c0*/  UISETP.EQ.OR UP0, UPT, UR6, URZ, !UP0 ;  /* 0x0000003f0600728c */ /* 0x000fd0000c702670 */
[----:B------:R-:W-:Y:S02]  /*01d0*/  UIADD3 UR12, UR14, -0x1, URZ ;  /* 0xffffffff0e0c7890 */ /* 0x000fe4000fffe03f */
[----:B------:R-:W-:Y:S02]  /*01e0*/  UISETP.EQ.AND UP0, UPT, UR14, URZ, UP0 ;  /* 0x0000003f0e00728c */ /* 0x000fe40008702270 */
[----:B------:R-:W-:Y:S02]  /*01f0*/  UISETP.GE.U32.AND UP1, UPT, UR12, 0x2, UPT ;  /* 0x000000020c00788c */ /* 0x000fe4000bf26070 */
[----:B------:R-:W-:Y:S01]  /*0200*/  USEL UR13, URZ, 0x1, !UP0 ;  /* 0x000000013f0d7887 */ /* 0x000fe2000c000000 */
[----:B0-----:R-:W-:-:S03]  /*0210*/  ISETP.NE.AND P0, PT, R5, RZ, PT ;  /* 0x000000ff0500720c */ /* 0x001fc60003f05270 */
[----:B------:R-:W-:-:S10]  /*0220*/  USEL UR13, UR13, 0x2, UP1 ;  /* 0x000000020d0d7887 */ /* 0x000fd40008800000 */
[----:B------:R-:W-:Y:S05]  /*0230*/  @P0 BRA `(.L_x_2) ;  /* 0x0000000000a40947 */ /* 0x000fea0003800000 */
[----:B------:R-:W-:Y:S01]  /*0240*/  ELECT P0, URZ, PT ;  /* 0x00000000003f782f */ /* 0x000fe20003800000 */
[----:B------:R-:W-:-:S12]  /*0250*/  BSSY B0, `(.L_x_2) ;  /* 0x0000027000007945 */ /* 0x000fd80003800000 */
[----:B------:R-:W-:Y:S05]  /*0260*/  @!P0 BRA `(.L_x_3) ;  /* 0x0000000000948947 */ /* 0x000fea0003800000 */
[----:B------:R-:W0:Y:S01]  /*0270*/  S2UR UR7, SR_CgaCtaId ;  /* 0x00000000000779c3 */ /* 0x000e220000008800 */
[----:B------:R-:W-:Y:S01]  /*0280*/  UMOV UR4, 0x400 ;  /* 0x0000040000047882 */ /* 0x000fe20000000000 */
[----:B------:R-:W-:Y:S01]  /*0290*/  UMOV UR5, 0x1 ;  /* 0x0000000100057882 */ /* 0x000fe20000000000 */
[----:B------:R-:W-:Y:S02]  /*02a0*/  UMOV UR8, 0x80 ;  /* 0x0000008000087882 */ /* 0x000fe40000000000 */
[----:B------:R-:W-:-:S04]  /*02b0*/  UIADD3 UR8, -UR8, 0x100000, URZ ;  /* 0x0010000008087890 */ /* 0x000fc8000fffe13f */
[----:B------:R-:W-:Y:S02]  /*02c0*/  USHF.L.U32 UR9, UR8, 0xb, URZ ;  /* 0x0000000b08097899 */ /* 0x000fe4000800063f */
[----:B------:R-:W-:Y:S02]  /*02d0*/  USHF.L.U32 UR8, UR8, 0x1, URZ ;  /* 0x0000000108087899 */ /* 0x000fe4000800063f */
[----:B0-----:R-:W-:Y:S02]  /*02e0*/  ULEA UR7, UR7, UR4, 0x18 ;  /* 0x0000000407077291 */ /* 0x001fe4000f8ec03f */
[----:B------:R-:W-:-:S04]  /*02f0*/  UIADD3 UR4, -UR5, 0x100000, URZ ;  /* 0x0010000005047890 */ /* 0x000fc8000fffe13f */
[----:B------:R-:W-:Y:S02]  /*0300*/  USHF.L.U32 UR5, UR4, 0xb, URZ ;  /* 0x0000000b04057899 */ /* 0x000fe4000800063f */
[----:B------:R-:W-:Y:S01]  /*0310*/  USHF.L.U32 UR4, UR4, 0x1, URZ ;  /* 0x0000000104047899 */ /* 0x000fe2000800063f */
[----:B------:R-:W0:Y:S11]  /*0320*/  FENCE.VIEW.ASYNC.S ;  /* 0x00000000000073c6 */ /* 0x000e360000000000 */
[----:B0-----:R0:W1:Y:S01]  /*0330*/  SYNCS.EXCH.64 URZ, [UR7], UR4 ;  /* 0x00000004073f75b2 */ /* 0x0010620008000100 */
[----:B------:R0:W2:Y:S01]  /*0340*/  SYNCS.EXCH.64 URZ, [UR7+0x60], UR8 ;  /* 0x00006008073f75b2 */ /* 0x0000a20008000100 */
[----:B------:R0:W3:Y:S01]  /*0350*/  SYNCS.EXCH.64 URZ, [UR7+0x8], UR4 ;  /* 0x00000804073f75b2 */ /* 0x0000e20008000100 */
[----:B------:R0:W4:Y:S01]  /*0360*/  SYNCS.EXCH.64 URZ, [UR7+0x68], UR8 ;  /* 0x00006808073f75b2 */ /* 0x0001220008000100 */
[----:B------:R0:W0:Y:S01]  /*0370*/  SYNCS.EXCH.64 URZ, [UR7+0x10], UR4 ;  /* 0x00001004073f75b2 */ /* 0x0000220008000100 */
        /* <DEDUP_REMOVED lines=19> */
[----:B-1----:R-:W-:Y:S01]  /*04b0*/  NOP ;  /* 0x0000000000007918 */ /* 0x002fe20000000000 */
.L_x_3:
[----:B0-----:R-:W-:Y:S05]  /*04c0*/  BSYNC B0 ;  /* 0x0000000000007941 */ /* 0x001fea0003800000 */
.L_x_2:
[----:B------:R-:W0:Y:S01]  /*04d0*/  SHFL.IDX PT, R5, R0, RZ, 0x1f ;  /* 0x00001fff00057589 */ /* 0x000e2200000e0000 */
[----:B------:R-:W-:Y:S01]  /*04e0*/  ELECT P0, URZ, PT ;  /* 0x00000000003f782f */ /* 0x000fe20003800000 */
[----:B------:R-:W-:Y:S01]  /*04f0*/  NOP ;  /* 0x0000000000007918 */ /* 0x000fe20000000000 */
[----:B------:R-:W-:Y:S01]  /*0500*/  ELECT P1, URZ, PT ;  /* 0x00000000003f782f */ /* 0x000fe20003820000 */
[----:B------:R-:W1:Y:S01]  /*0510*/  SHFL.IDX PT, R4, R0, RZ, 0x1f ;  /* 0x00001fff00047589 */ /* 0x000e6200000e0000 */
[----:B------:R-:W-:Y:S01]  /*0520*/  UMOV UR4, 0x20 ;  /* 0x0000002000047882 */ /* 0x000fe20000000000 */
[----:B------:R-:W-:Y:S01]  /*0530*/  UMOV UR9, 0x80 ;  /* 0x0000008000097882 */ /* 0x000fe20000000000 */
[----:B------:R-:W-:Y:S01]  /*0540*/  NOP ;  /* 0x0000000000007918 */ /* 0x000fe20000000000 */
[----:B------:R5:W2:Y:S01]  /*0550*/  SHFL.IDX PT, R0, R3, RZ, 0x1f ;  /* 0x00001fff03007589 */ /* 0x000aa200000e0000 */
[----:B------:R-:W-:Y:S01]  /*0560*/  ULDC.64 UR22, c[0x0][0x208] ;  /* 0x0000820000167ab9 */ /* 0x000fe20000000a00 */
[----:B-----5:R-:W-:-:S04]  /*0570*/  SHF.R.S32.HI R3, RZ, 0x1f, R2 ;  /* 0x0000001fff037819 */ /* 0x020fc80000011402 */
[----:B------:R-:W-:Y:S02]  /*0580*/  LEA.HI R3, R3, R2, RZ, 0x7 ;  /* 0x0000000203037211 */ /* 0x000fe400078f38ff */
[----:B0-----:R-:W-:Y:S02]  /*0590*/  ISETP.NE.OR P0, PT, R5, RZ, !P0 ;  /* 0x000000ff0500720c */ /* 0x001fe40004705670 */
[----:B------:R-:W-:Y:S02]  /*05a0*/  LOP3.LUT R3, R3, 0xffffff80, RZ, 0xc0, !PT ;  /* 0xffffff8003037812 */ /* 0x000fe400078ec0ff */
[----:B-1----:R-:W-:-:S03]  /*05b0*/  ISETP.NE.OR P1, PT, R4, RZ, !P1 ;  /* 0x000000ff0400720c */ /* 0x002fc60004f25670 */
[----:B------:R-:W-:Y:S01]  /*05c0*/  IMAD.IADD R3, R2, 0x1, -R3 ;  /* 0x0000000102037824 */ /* 0x000fe200078e0a03 */
[----:B--2---:R-:W-:-:S05]  /*05d0*/  R2UR UR17, R0 ;  /* 0x00000000001172ca */ /* 0x004fca00000e0000 */
[----:B------:R-:W-:-:S04]  /*05e0*/  VOTEU.ALL UP0, P0 ;  /* 0x00000000003f7886 */ /* 0x000fc80000000000 */
[----:B------:R-:W-:Y:S01]  /*05f0*/  VOTEU.ALL UP1, P1 ;  /* 0x00000000003f7886 */ /* 0x000fe20000820000 */
[----:B------:R-:W0:Y:S01]  /*0600*/  @!UP0 S2UR UR8, SR_CgaCtaId ;  /* 0x00000000000889c3 */ /* 0x000e220000008800 */
[----:B------:R-:W-:Y:S01]  /*0610*/  @!UP0 UMOV UR7, 0x400 ;  /* 0x0000040000078882 */ /* 0x000fe20000000000 */
[----:B------:R-:W-:-:S04]  /*0620*/  @!UP0 UIADD3 UR4, -UR4, 0x100000, URZ ;  /* 0x0010000004048890 */ /* 0x000fc8000fffe13f */
[----:B------:R-:W-:Y:S02]  /*0630*/  @!UP0 USHF.L.U32 UR5, UR4, 0xb, URZ ;  /* 0x0000000b04058899 */ /* 0x000fe4000800063f */
[----:B------:R-:W-:Y:S01]  /*0640*/  @!UP0 USHF.L.U32 UR4, UR4, 0x1, URZ ;  /* 0x0000000104048899 */ /* 0x000fe2000800063f */
[----:B------:R-:W-:Y:S01]  /*0650*/  @!UP1 UMOV UR10, 0x400 ;  /* 0x00000400000a9882 */ /* 0x000fe20000000000 */
[----:B------:R-:W-:Y:S01]  /*0660*/  VOTEU.ALL UP2, P1 ;  /* 0x00000000003f7886 */ /* 0x000fe20000840000 */
[----:B------:R-:W-:Y:S01]  /*0670*/  VOTEU.ALL UP3, P1 ;  /* 0x00000000003f7886 */ /* 0x000fe20000860000 */
[----:B------:R-:W-:Y:S01]  /*0680*/  VOTEU.ALL UP4, P1 ;  /* 0x00000000003f7886 */ /* 0x000fe20000880000 */
[----:B------:R-:W1:Y:S01]  /*0690*/  @!UP1 S2UR UR11, SR_CgaCtaId ;  /* 0x00000000000b99c3 */ /* 0x000e620000008800 */
[----:B------:R-:W-:Y:S01]  /*06a0*/  VOTEU.ALL UP5, P1 ;  /* 0x00000000003f7886 */ /* 0x000fe200008a0000 */
[----:B------:R-:W-:Y:S01]  /*06b0*/  ISETP.NE.AND P1, PT, RZ, UR14, PT ;  /* 0x0000000eff007c0c */ /* 0x000fe2000bf25270 */
[----:B0-----:R-:W-:-:S02]  /*06c0*/  @!UP0 ULEA UR7, UR8, UR7, 0x18 ;  /* 0x0000000708078291 */ /* 0x001fc4000f8ec03f */
[----:B------:R-:W-:-:S04]  /*06d0*/  @!UP1 UIADD3 UR8, -UR9, 0x100000, URZ ;  /* 0x0010000009089890 */ /* 0x000fc8000fffe13f */
[----:B------:R-:W-:Y:S02]  /*06e0*/  @!UP1 USHF.L.U32 UR9, UR8, 0xb, URZ ;  /* 0x0000000b08099899 */ /* 0x000fe4000800063f */
[----:B------:R-:W-:Y:S01]  /*06f0*/  @!UP1 USHF.L.U32 UR8, UR8, 0x1, URZ ;  /* 0x0000000108089899 */ /* 0x000fe2000800063f */
[----:B------:R-:W-:Y:S01]  /*0700*/  VOTEU.ALL UP0, P0 ;  /* 0x00000000003f7886 */ /* 0x000fe20000000000 */
[----:B-1----:R-:W-:Y:S01]  /*0710*/  @!UP1 ULEA UR10, UR11, UR10, 0x18 ;  /* 0x0000000a0b0a9291 */ /* 0x002fe2000f8ec03f */
[----:B------:R-:W-:Y:S01]  /*0720*/  VOTEU.ALL UP1, P0 ;  /* 0x00000000003f7886 */ /* 0x000fe20000020000 */
[----:B------:R-:W0:Y:S02]  /*0730*/  FENCE.VIEW.ASYNC.S ;  /* 0x00000000000073c6 */ /* 0x000e240000000000 */
[----:B0-----:R-:W3:Y:S02]  /*0740*/  @!UP0 SYNCS.EXCH.64 URZ, [UR7+0xf0], UR4 ;  /* 0x0000f004073f85b2 */ /* 0x001ee40008000100 */
[----:B------:R0:W3:Y:S01]  /*0750*/  @!UP1 SYNCS.EXCH.64 URZ, [UR7+0xf8], UR4 ;  /* 0x0000f804073f95b2 */ /* 0x0000e20008000100 */
[----:B------:R-:W-:Y:S01]  /*0760*/  NOP ;  /* 0x0000000000007918 */ /* 0x000fe20000000000 */
[----:B0-----:R-:W-:-:S02]  /*0770*/  ULDC.64 UR4, c[0x0][0x598] ;  /* 0x0001660000047ab9 */ /* 0x001fc40000000a00 */
[----:B------:R-:W-:Y:S02]  /*0780*/  ISETP.NE.U32.AND P0, PT, RZ, UR4, PT ;  /* 0x00000004ff007c0c */ /* 0x000fe4000bf05070 */
[----:B------:R0:W3:Y:S02]  /*0790*/  @!UP2 SYNCS.EXCH.64 URZ, [UR10+0xd0], UR8 ;  /* 0x0000d0080a3fa5b2 */ /* 0x0000e40008000100 */
[----:B------:R-:W-:Y:S01]  /*07a0*/  ISETP.NE.AND.EX P0, PT, RZ, UR5, PT, P0 ;  /* 0x00000005ff007c0c */ /* 0x000fe2000bf05300 */
[----:B------:R0:W3:Y:S01]  /*07b0*/  @!UP3 SYNCS.EXCH.64 URZ, [UR10+0xd8], UR8 ;  /* 0x0000d8080a3fb5b2 */ /* 0x0000e20008000100 */
[----:B------:R0:W3:Y:S01]  /*07c0*/  @!UP4 SYNCS.EXCH.64 URZ, [UR10+0xe0], UR8 ;  /* 0x0000e0080a3fc5b2 */ /* 0x0000e20008000100 */
[----:B------:R0:W3:Y:S01]  /*07d0*/  @!UP5 SYNCS.EXCH.64 URZ, [UR10+0xe8], UR8 ;  /* 0x0000e8080a3fd5b2 */ /* 0x0000e20008000100 */
[----:B------:R-:W-:Y:S01]  /*07e0*/  NOP ;  /* 0x0000000000007918 */ /* 0x000fe20000000000 */
[----:B---34-:R-:W-:Y:S08]  /*07f0*/  BAR.SYNC.DEFER_BLOCKING 0x0 ;  /* 0x0000000000007b1d */ /* 0x018ff00000010000 */
[----:B0-----:R-:W-:Y:S05]  /*0800*/  @!P0 BRA `(.L_x_4) ;  /* 0x0000000000208947 */ /* 0x001fea0003800000 */
[----:B------:R-:W0:Y:S02]  /*0810*/  LDC.64 R4, c[0x0][0x598] ;  /* 0x00016600ff047b82 */ /* 0x000e240000000a00 */
[----:B0-----:R-:W2:Y:S02]  /*0820*/  LDG.E.64 R4, desc[UR22][R4.64] ;  /* 0x0000001604047981 */ /* 0x001ea4000c1e1b00 */
[----:B--2---:R-:W-:-:S04]  /*0830*/  ISETP.NE.U32.AND P0, PT, R4, RZ, PT ;  /* 0x000000ff0400720c */ /* 0x004fc80003f05070 */
[----:B------:R-:W-:-:S13]  /*0840*/  ISETP.NE.AND.EX P0, PT, R5, RZ, PT, P0 ;  /* 0x000000ff0500720c */ /* 0x000fda0003f05300 */
[----:B------:R-:W-:Y:S05]  /*0850*/  @!P0 BRA `(.L_x_4) ;  /* 0x00000000000c8947 */ /* 0x000fea0003800000 */
[----:B------:R-:W2:Y:S02]  /*0860*/  LD.E R4, desc[UR22][R4.64] ;  /* 0x0000001604047980 */ /* 0x000ea4000c101900 */
[----:B--2---:R-:W-:Y:S01]  /*0870*/  R2UR UR24, R4 ;  /* 0x00000000041872ca */ /* 0x004fe200000e0000 */
[----:B------:R-:W-:-:S14]  /*0880*/  BRA `(.L_x_5) ;  /* 0x0000000000247947 */ /* 0x000fdc0003800000 */
.L_x_4:
[----:B------:R-:W-:Y:S02]  /*0890*/  ULDC.64 UR4, c[0x0][0x588] ;  /* 0x0001620000047ab9 */ /* 0x000fe40000000a00 */
[----:B------:R-:W-:-:S04]  /*08a0*/  ISETP.NE.U32.AND P0, PT, RZ, UR4, PT ;  /* 0x00000004ff007c0c */ /* 0x000fc8000bf05070 */
[----:B------:R-:W-:-:S13]  /*08b0*/  ISETP.NE.AND.EX P0, PT, RZ, UR5, PT, P0 ;  /* 0x00000005ff007c0c */ /* 0x000fda000bf05300 */
[----:B------:R-:W-:Y:S05]  /*08c0*/  @!P0 BRA `(.L_x_6) ;  /* 0x0000000000108947 */ /* 0x000fea0003800000 */
[----:B------:R-:W0:Y:S02]  /*08d0*/  LDC.64 R4, c[0x0][0x588] ;  /* 0x00016200ff047b82 */ /* 0x000e240000000a00 */
[----:B0-----:R-:W2:Y:S02]  /*08e0*/  LDG.E R4, desc[UR22][R4.64] ;  /* 0x0000001604047981 */ /* 0x001ea4000c1e1900 */
[----:B--2---:R-:W-:Y:S01]  /*08f0*/  R2UR UR24, R4 ;  /* 0x00000000041872ca */ /* 0x004fe200000e0000 */
[----:B------:R-:W-:-:S14]  /*0900*/  BRA `(.L_x_5) ;  /* 0x0000000000047947 */ /* 0x000fdc0003800000 */
.L_x_6:
[----:B------:R-:W-:-:S05]  /*0910*/  ULDC UR24, c[0x0][0x580] ;  /* 0x0001600000187ab9 */ /* 0x000fca0000000800 */
.L_x_5:
[----:B------:R-:W-:Y:S02]  /*0920*/  ULDC.64 UR4, c[0x0][0x5a0] ;  /* 0x0001680000047ab9 */ /* 0x000fe40000000a00 */
[----:B------:R-:W-:-:S04]  /*0930*/  ISETP.NE.U32.AND P0, PT, RZ, UR4, PT ;  /* 0x00000004ff007c0c */ /* 0x000fc8000bf05070 */
[----:B------:R-:W-:-:S13]  /*0940*/  ISETP.NE.AND.EX P0, PT, RZ, UR5, PT, P0 ;  /* 0x00000005ff007c0c */ /* 0x000fda000bf05300 */
[----:B------:R-:W-:Y:S05]  /*0950*/  @!P0 BRA `(.L_x_7) ;  /* 0x0000000000208947 */ /* 0x000fea0003800000 */
        /* <DEDUP_REMOVED lines=8> */
.L_x_7:
        /* <DEDUP_REMOVED lines=8> */
.L_x_9:
[----:B------:R-:W-:-:S05]  /*0a60*/  ULDC UR25, c[0x0][0x584] ;  /* 0x0001610000197ab9 */ /* 0x000fca0000000800 */
.L_x_8:
[----:B------:R-:W0:Y:S01]  /*0a70*/  LDC R0, c[0x0][0x65c] ;  /* 0x00019700ff007b82 */ /* 0x000e220000000800 */
[----:B------:R-:W1:Y:S01]  /*0a80*/  S2R R12, SR_CTAID.Y ;  /* 0x00000000000c7919 */ /* 0x000e620000002600 */
[----:B------:R-:W-:Y:S01]  /*0a90*/  IMAD.MOV.U32 R5, RZ, RZ, RZ ;  /* 0x000000ffff057224 */ /* 0x000fe200078e00ff */
[----:B------:R-:W-:Y:S01]  /*0aa0*/  UISETP.NE.AND UP0, UPT, UR14, 0x2, UPT ;  /* 0x000000020e00788c */ /* 0x000fe2000bf05270 */
[----:B------:R-:W2:Y:S01]  /*0ab0*/  S2R R4, SR_CTAID.X ;  /* 0x0000000000047919 */ /* 0x000ea20000002500 */
[----:B------:R-:W-:Y:S01]  /*0ac0*/  ULDC UR7, c[0x0][0x28c] ;  /* 0x0000a30000077ab9 */ /* 0x000fe20000000800 */
[----:B------:R-:W-:Y:S01]  /*0ad0*/  UMOV UR5, URZ ;  /* 0x0000003f00057c82 */ /* 0x000fe20008000000 */
[----:B------:R-:W-:Y:S02]  /*0ae0*/  UIADD3 UR7, UR7, 0x1f, URZ ;  /* 0x0000001f07077890 */ /* 0x000fe4000fffe03f */
[----:B------:R-:W-:Y:S01]  /*0af0*/  PLOP3.LUT P0, PT, PT, PT, UP0, 0x80, 0x0 ;  /* 0x000000000000781c */ /* 0x000fe20003f0f008 */
[----:B------:R-:W-:Y:S01]  /*0b00*/  UMOV UR4, URZ ;  /* 0x0000003f00047c82 */ /* 0x000fe20008000000 */
[----:B------:R-:W-:Y:S01]  /*0b10*/  ULDC.64 UR18, c[0x0][0x650] ;  /* 0x0001940000127ab9 */ /* 0x000fe20000000a00 */
[----:B------:R-:W-:-:S04]  /*0b20*/  USHF.R.S32.HI UR10, URZ, 0x1f, UR7 ;  /* 0x0000001f3f0a7899 */ /* 0x000fc80008011407 */
[----:B------:R-:W-:-:S04]  /*0b30*/  ULEA.HI UR10, UR10, UR7, URZ, 0x5 ;  /* 0x000000070a0a7291 */ /* 0x000fc8000f8f283f */
[----:B------:R-:W-:Y:S01]  /*0b40*/  USHF.R.S32.HI UR14, URZ, 0x5, UR10 ;  /* 0x000000053f0e7899 */ /* 0x000fe2000801140a */
[----:B0-----:R-:W-:-:S13]  /*0b50*/  ISETP.NE.AND P3, PT, R0, 0x1, PT ;  /* 0x000000010000780c */ /* 0x001fda0003f65270 */
[----:B------:R-:W2:Y:S01]  /*0b60*/  @P3 LDC R9, c[0x0][0x10] ;  /* 0x00000400ff093b82 */ /* 0x000ea20000000800 */
[----:B-1----:R-:W-:Y:S02]  /*0b70*/  @P3 IMAD.MOV.U32 R6, RZ, RZ, R12 ;  /* 0x000000ffff063224 */ /* 0x002fe400078e000c */
[----:B------:R-:W-:-:S05]  /*0b80*/  @P3 IMAD.MOV.U32 R7, RZ, RZ, RZ ;  /* 0x000000ffff073224 */ /* 0x000fca00078e00ff */
[----:B------:R-:W0:Y:S01]  /*0b90*/  @!P3 LDC R11, c[0x0][0xc] ;  /* 0x00000300ff0bbb82 */ /* 0x000e220000000800 */
[----:B------:R-:W-:Y:S01]  /*0ba0*/  ULDC UR8, c[0x0][0xc] ;  /* 0x0000030000087ab9 */ /* 0x000fe20000000800 */
[----:B------:R-:W-:Y:S01]  /*0bb0*/  ULDC UR9, c[0x0][0x10] ;  /* 0x0000040000097ab9 */ /* 0x000fe20000000800 */
[----:B------:R-:W-:Y:S01]  /*0bc0*/  ULDC UR7, c[0x0][0x14] ;  /* 0x0000050000077ab9 */ /* 0x000fe20000000800 */
[----:B------:R-:W-:-:S04]  /*0bd0*/  UIMAD.WIDE.U32 UR8, UR8, UR9, URZ ;  /* 0x00000009080872a5 */ /* 0x000fc8000f8e003f */
[----:B------:R-:W-:Y:S02]  /*0be0*/  UIMAD.WIDE.U32 UR20, UR8, UR7, URZ ;  /* 0x00000007081472a5 */ /* 0x000fe4000f8e003f */
[----:B------:R-:W-:-:S04]  /*0bf0*/  UIMAD UR15, UR9, UR7, URZ ;  /* 0x00000007090f72a4 */ /* 0x000fc8000f8e023f */
[----:B------:R-:W-:Y:S01]  /*0c00*/  UIADD3 UR15, UR21, UR15, URZ ;  /* 0x0000000f150f7290 */ /* 0x000fe2000fffe03f */
[----:B--2---:R-:W-:-:S04]  /*0c10*/  @P3 IMAD.WIDE.U32 R8, R4, R9, R6 ;  /* 0x0000000904083225 */ /* 0x004fc800078e0006 */
[----:B------:R-:W-:Y:S02]  /*0c20*/  @P3 IMAD.MOV.U32 R13, RZ, RZ, R8 ;  /* 0x000000ffff0d3224 */ /* 0x000fe400078e0008 */
[----:B0-----:R-:W-:-:S04]  /*0c30*/  @!P3 IMAD.WIDE.U32 R6, R11, R12, R4 ;  /* 0x0000000c0b06b225 */ /* 0x001fc800078e0004 */
[----:B------:R-:W-:Y:S02]  /*0c40*/  @P3 IMAD.MOV.U32 R11, RZ, RZ, RZ ;  /* 0x000000ffff0b3224 */ /* 0x000fe400078e00ff */
[----:B------:R-:W-:Y:S02]  /*0c50*/  @!P3 IMAD.MOV.U32 R13, RZ, RZ, R6 ;  /* 0x000000ffff0db224 */ /* 0x000fe400078e0006 */
[----:B------:R-:W-:Y:S02]  /*0c60*/  @P3 IMAD.IADD R10, R9, 0x1, R11 ;  /* 0x00000001090a3824 */ /* 0x000fe400078e020b */
[----:B------:R-:W-:Y:S01]  /*0c70*/  @!P3 IMAD.MOV.U32 R10, RZ, RZ, R7 ;  /* 0x000000ffff0ab224 */ /* 0x000fe200078e0007 */
[----:B------:R0:W-:Y:S01]  /*0c80*/  STL [R1+0x460], R13 ;  /* 0x0004600d01007387 */ /* 0x0001e20000100800 */
[----:B------:R-:W-:Y:S02]  /*0c90*/  IMAD.MOV.U32 R18, RZ, RZ, R13 ;  /* 0x000000ffff127224 */ /* 0x000fe400078e000d */
[----:B------:R-:W-:Y:S01]  /*0ca0*/  IMAD.MOV.U32 R19, RZ, RZ, R10 ;  /* 0x000000ffff137224 */ /* 0x000fe200078e000a */
[----:B------:R0:W-:Y:S01]  /*0cb0*/  STL [R1+0x45c], R10 ;  /* 0x00045c0a01007387 */ /* 0x0001e20000100800 */
[----:B------:R-:W-:Y:S05]  /*0cc0*/  @P0 BRA `(.L_x_10) ;  /* 0x0000000000280947 */ /* 0x000fea0003800000 */
[----:B------:R-:W-:Y:S01]  /*0cd0*/  IADD3 R18, P0, R18, UR20, RZ ;  /* 0x0000001412127c10 */ /* 0x000fe2000ff1e0ff */
[----:B------:R-:W-:Y:S02]  /*0ce0*/  UISETP.GE.U32.AND UP0, UPT, UR14, 0xc, UPT ;  /* 0x0000000c0e00788c */ /* 0x000fe4000bf06070 */
[----:B------:R-:W-:Y:S01]  /*0cf0*/  UIMAD.WIDE.U32 UR4, UR14, -0x55555555, URZ ;  /* 0xaaaaaaab0e0478a5 */ /* 0x000fe2000f8e003f */
[----:B------:R-:W-:Y:S01]  /*0d00*/  IADD3.X R19, R19, UR15, RZ, P0, !PT ;  /* 0x0000000f13137c10 */ /* 0x000fe200087fe4ff */
[----:B------:R1:W-:Y:S02]  /*0d10*/  STL [R1+0x460], R18 ;  /* 0x0004601201007387 */ /* 0x0003e40000100800 */
[----:B------:R-:W-:Y:S02]  /*0d20*/  USHF.R.U32.HI UR5, URZ, 0x3, UR5 ;  /* 0x000000033f057899 */ /* 0x000fe40008011605 */
[----:B------:R1:W-:Y:S01]  /*0d30*/  STL [R1+0x45c], R19 ;  /* 0x00045c1301007387 */ /* 0x0003e20000100800 */
[----:B------:R-:W-:-:S02]  /*0d40*/  UMOV UR4, URZ ;  /* 0x0000003f00047c82 */ /* 0x000fc40008000000 */
[----:B------:R-:W-:Y:S02]  /*0d50*/  @UP0 ULOP3.LUT UR4, UR5, 0x1, URZ, 0xc0, !UPT ;  /* 0x0000000105040892 */ /* 0x000fe4000f8ec03f */
[----:B------:R-:W-:-:S12]  /*0d60*/  UIMAD UR5, UR5, -0xc, UR14 ;  /* 0xfffffff4050578a4 */ /* 0x000fd8000f8e020e */
.L_x_10:
[----:B------:R-:W-:Y:S01]  /*0d70*/  IMAD.MOV.U32 R8, RZ, RZ, -0x1 ;  /* 0xffffffffff087424 */ /* 0x000fe200078e00ff */
[----:B------:R-:W-:Y:S01]  /*0d80*/  ISETP.GE.U32.AND P0, PT, R18, UR18, PT ;  /* 0x0000001212007c0c */ /* 0x000fe2000bf06070 */
[----:B------:R-:W-:Y:S01]  /*0d90*/  IMAD.MOV.U32 R6, RZ, RZ, -0x1 ;  /* 0xffffffffff067424 */ /* 0x000fe200078e00ff */
[----:B------:R-:W-:Y:S01]  /*0da0*/  PRMT R0, RZ, 0x7610, R0 ;  /* 0x00007610ff007816 */ /* 0x000fe20000000000 */
[----:B------:R-:W-:Y:S01]  /*0db0*/  IMAD.MOV.U32 R7, RZ, RZ, -0x1 ;  /* 0xffffffffff077424 */ /* 0x000fe200078e00ff */
[----:B------:R2:W-:Y:S01]  /*0dc0*/  STL [R1+0x464], R8 ;  /* 0x0004640801007387 */ /* 0x0005e20000100800 */
[----:B------:R-:W-:-:S03]  /*0dd0*/  ISETP.GE.U32.AND.EX P0, PT, R19, UR19, PT, P0 ;  /* 0x0000001313007c0c */ /* 0x000fc6000bf06100 */
[----:B------:R2:W-:Y:S04]  /*0de0*/  STL [R1+0x458], R6 ;  /* 0x0004580601007387 */ /* 0x0005e80000100800 */
[----:B------:R2:W-:Y:S06]  /*0df0*/  STL [R1+0x468], R7 ;  /* 0x0004680701007387 */ /* 0x0005ec0000100800 */
[----:B------:R-:W-:Y:S05]  /*0e00*/  @P0 BRA `(.L_x_11) ;  /* 0x0000000400680947 */ /* 0x000fea0003800000 */
[----:B------:R-:W3:Y:S01]  /*0e10*/  LDC.64 R14, c[0x0][0x628] ;  /* 0x00018a00ff0e7b82 */ /* 0x000ee20000000a00 */
[----:B--2---:R-:W-:Y:S02]  /*0e20*/  IMAD.MOV.U32 R6, RZ, RZ, R18 ;  /* 0x000000ffff067224 */ /* 0x004fe400078e0012 */
[----:B------:R-:W-:-:S05]  /*0e30*/  IMAD.MOV.U32 R7, RZ, RZ, R19 ;  /* 0x000000ffff077224 */ /* 0x000fca00078e0013 */
[----:B------:R-:W2:Y:S08]  /*0e40*/  LDC R0, c[0x0][0x630] ;  /* 0x00018c00ff007b82 */ /* 0x000eb00000000800 */
[----:B------:R-:W4:Y:S01]  /*0e50*/  LDC.64 R16, c[0x0][0x620] ;  /* 0x00018800ff107b82 */ /* 0x000f220000000a00 */
[----:B---3--:R-:W-:-:S04]  /*0e60*/  ISETP.NE.U32.AND P0, PT, R14, RZ, PT ;  /* 0x000000ff0e00720c */ /* 0x008fc80003f05070 */
[----:B------:R-:W-:-:S13]  /*0e70*/  ISETP.NE.AND.EX P0, PT, R15, RZ, PT, P0 ;  /* 0x000000ff0f00720c */ /* 0x000fda0003f05300 */
[----:B--2-4-:R-:W-:Y:S05]  /*0e80*/  @!P0 BRA `(.L_x_12) ;  /* 0x0000000000288947 */ /* 0x014fea0003800000 */
[----:B------:R-:W2:Y:S02]  /*0e90*/  LDC R11, c[0x0][0x634] ;  /* 0x00018d00ff0b7b82 */ /* 0x000ea40000000800 */
[----:B--2---:R-:W-:-:S05]  /*0ea0*/  IADD3 R11, P0, R18, R11, RZ ;  /* 0x0000000b120b7210 */ /* 0x004fca0007f1e0ff */
[----:B0-----:R-:W-:-:S04]  /*0eb0*/  IMAD.X R13, RZ, RZ, R19, P0 ;  /* 0x000000ffff0d7224 */ /* 0x001fc800000e0613 */
[----:B------:R-:W-:-:S04]  /*0ec0*/  IMAD.WIDE.U32 R6, R13, R14, RZ ;  /* 0x0000000e0d067225 */ /* 0x000fc800078e00ff */
[----:B------:R-:W-:-:S04]  /*0ed0*/  IMAD.WIDE.U32 R8, P0, R11, R15, R6 ;  /* 0x0000000f0b087225 */ /* 0x000fc80007800006 */
[----:B------:R-:W-:-:S04]  /*0ee0*/  IMAD.WIDE.U32 R6, R11, R14, RZ ;  /* 0x0000000e0b067225 */ /* 0x000fc800078e00ff */
[----:B------:R-:W-:Y:S01]  /*0ef0*/  IMAD.X R11, RZ, RZ, RZ, P0 ;  /* 0x000000ffff0b7224 */ /* 0x000fe200000e06ff */
[----:B------:R-:W-:Y:S01]  /*0f00*/  IADD3 RZ, P0, R7, R8, RZ ;  /* 0x0000000807ff7210 */ /* 0x000fe20007f1e0ff */
[----:B------:R-:W-:-:S04]  /*0f10*/  IMAD.MOV.U32 R10, RZ, RZ, R9 ;  /* 0x000000ffff0a7224 */ /* 0x000fc800078e0009 */
[----:B------:R-:W-:-:S08]  /*0f20*/  IMAD.WIDE.U32.X R6, R13, R15, R10, P0 ;  /* 0x0000000f0d067225 */ /* 0x000fd000000e040a */
.L_x_12:
[-CC-:B------:R-:W-:Y:S01]  /*0f30*/  SHF.R.U64 R25, R6, R0.reuse, R7.reuse ;  /* 0x0000000006197219 */ /* 0x180fe20000001207 */
[----:B0-----:R-:W0:Y:S01]  /*0f40*/  LDC R10, c[0x0][0x618] ;  /* 0x00018600ff0a7b82 */ /* 0x001e220000000800 */
[----:B------:R-:W-:Y:S01]  /*0f50*/  SHF.R.U32.HI R5, RZ, R0, R7 ;  /* 0x00000000ff057219 */ /* 0x000fe20000011607 */
[----:B------:R-:W-:Y:S01]  /*0f60*/  IMAD.MOV.U32 R6, RZ, RZ, R18 ;  /* 0x000000ffff067224 */ /* 0x000fe200078e0012 */
[----:B------:R-:W-:Y:S01]  /*0f70*/  IADD3 R9, P0, RZ, -R25, RZ ;  /* 0x80000019ff097210 */ /* 0x000fe20007f1e0ff */
[----:B------:R-:W-:Y:S01]  /*0f80*/  IMAD.MOV.U32 R7, RZ, RZ, R19 ;  /* 0x000000ffff077224 */ /* 0x000fe200078e0013 */
[----:B------:R-:W-:Y:S01]  /*0f90*/  I2FP.F32.U32 R0, R4 ;  /* 0x0000000400007245 */ /* 0x000fe20000201000 */
[----:B------:R-:W-:Y:S02]  /*0fa0*/  ULDC UR7, c[0x0][0x150] ;  /* 0x0000540000077ab9 */ /* 0x000fe40000000800 */
[----:B------:R-:W2:Y:S01]  /*0fb0*/  LDC.64 R22, c[0x0][0x640] ;  /* 0x00019000ff167b82 */ /* 0x000ea20000000a00 */
[----:B------:R-:W-:-:S02]  /*0fc0*/  IMAD.X R11, RZ, RZ, ~R5, P0 ;  /* 0x000000ffff0b7224 */ /* 0x000fc400000e0e05 */
[----:B------:R-:W-:Y:S01]  /*0fd0*/  FMUL R0, R0, UR7 ;  /* 0x0000000700007c20 */ /* 0x000fe20008400000 */
[----:B------:R-:W-:Y:S01]  /*0fe0*/  IMAD.WIDE.U32 R6, R9, R16, R6 ;  /* 0x0000001009067225 */ /* 0x000fe200078e0006 */
[----:B------:R-:W-:-:S03]  /*0ff0*/  ULDC UR7, c[0x0][0x154] ;  /* 0x0000550000077ab9 */ /* 0x000fc60000000800 */
[----:B------:R-:W-:Y:S01]  /*1000*/  IMAD R8, R11, R16, RZ ;  /* 0x000000100b087224 */ /* 0x000fe200078e02ff */
[----:B------:R-:W3:Y:S01]  /*1010*/  LDC R5, c[0x0][0x144] ;  /* 0x00005100ff057b82 */ /* 0x000ee20000000800 */
[----:B------:R-:W4:Y:S02]  /*1020*/  F2I.U32.TRUNC.NTZ R0, R0 ;  /* 0x0000000000007305 */ /* 0x000f24000020f000 */
[----:B------:R-:W-:-:S04]  /*1030*/  IMAD R9, R9, R17, R8 ;  /* 0x0000001109097224 */ /* 0x000fc800078e0208 */
[----:B------:R-:W-:Y:S01]  /*1040*/  IMAD.IADD R7, R7, 0x1, R9 ;  /* 0x0000000107077824 */ /* 0x000fe200078e0209 */
[----:B------:R-:W5:Y:S01]  /*1050*/  LDC R16, c[0x0][0x608] ;  /* 0x00018200ff107b82 */ /* 0x000f620000000800 */
[----:B------:R-:W-:-:S03]  /*1060*/  IMAD.MOV.U32 R9, RZ, RZ, -0x1 ;  /* 0xffffffffff097424 */ /* 0x000fc600078e00ff */
[--C-:B0-----:R-:W-:Y:S02]  /*1070*/  SHF.R.U64 R14, R6, R10, R7.reuse ;  /* 0x0000000a060e7219 */ /* 0x101fe40000001207 */
[----:B------:R-:W-:Y:S02]  /*1080*/  I2FP.F32.U32 R6, R12 ;  /* 0x0000000c00067245 */ /* 0x000fe40000201000 */
[----:B------:R-:W0:Y:S01]  /*1090*/  LDC R20, c[0x0][0x658] ;  /* 0x00019600ff147b82 */ /* 0x000e220000000800 */
[----:B--2---:R-:W-:Y:S01]  /*10a0*/  ISETP.NE.U32.AND P0, PT, R22, RZ, PT ;  /* 0x000000ff1600720c */ /* 0x004fe20003f05070 */
[----:B----4-:R-:W-:Y:S02]  /*10b0*/  IMAD.MOV R8, RZ, RZ, -R0 ;  /* 0x000000ffff087224 */ /* 0x010fe400078e0a00 */
[----:B------:R-:W-:Y:S01]  /*10c0*/  FMUL R6, R6, UR7 ;  /* 0x0000000706067c20 */ /* 0x000fe20008400000 */
[----:B------:R-:W-:Y:S02]  /*10d0*/  SHF.R.U32.HI R7, RZ, R10, R7 ;  /* 0x0000000aff077219 */ /* 0x000fe40000011607 */
[----:B------:R-:W-:Y:S01]  /*10e0*/  ISETP.NE.AND.EX P0, PT, R23, RZ, PT, P0 ;  /* 0x000000ff1700720c */ /* 0x000fe20003f05300 */
[----:B------:R2:W4:Y:S01]  /*10f0*/  F2I.U32.TRUNC.NTZ R13, R6 ;  /* 0x00000006000d7305 */ /* 0x000522000020f000 */
[----:B------:R-:W2:Y:S01]  /*1100*/  LDC R15, c[0x0][0x148] ;  /* 0x00005200ff0f7b82 */ /* 0x000ea20000000800 */
[----:B---3--:R-:W-:-:S07]  /*1110*/  IMAD R0, R5, R8, R4 ;  /* 0x0000000805007224 */ /* 0x008fce00078e0204 */
[----:B-1----:R-:W1:Y:S01]  /*1120*/  LDC R18, c[0x0][0x600] ;  /* 0x00018000ff127b82 */ /* 0x002e620000000800 */
[-CC-:B-----5:R-:W-:Y:S02]  /*1130*/  SHF.R.U64 R26, R14, R16.reuse, R7.reuse ;  /* 0x000000100e1a7219 */ /* 0x1a0fe40000001207 */
[----:B------:R-:W-:Y:S01]  /*1140*/  SHF.R.U32.HI R5, RZ, R16, R7 ;  /* 0x00000010ff057219 */ /* 0x000fe20000011607 */
[----:B------:R-:W-:-:S04]  /*1150*/  IMAD.MOV.U32 R7, RZ, RZ, 0x1 ;  /* 0x00000001ff077424 */ /* 0x000fc800078e00ff */
[----:B------:R-:W3:Y:S01]  /*1160*/  LDC R19, c[0x0][0x648] ;  /* 0x00019200ff137b82 */ /* 0x000ee20000000800 */
[-C--:B0-----:R-:W-:Y:S02]  /*1170*/  SHF.L.U32 R4, R9, R20.reuse, RZ ;  /* 0x0000001409047219 */ /* 0x081fe400000006ff */
[--C-:B------:R-:W-:Y:S02]  /*1180*/  SHF.R.U64 R16, R26, R20, R5.reuse ;  /* 0x000000141a107219 */ /* 0x100fe40000001205 */
[----:B------:R-:W-:Y:S02]  /*1190*/  LOP3.LUT R11, RZ, R4, RZ, 0x33, !PT ;  /* 0x00000004ff0b7212 */ /* 0x000fe400078e33ff */
[-C--:B------:R-:W-:Y:S01]  /*11a0*/  SHF.R.U32.HI R5, RZ, R20.reuse, R5 ;  /* 0x00000014ff057219 */ /* 0x080fe20000011605 */
[----:B------:R-:W0:Y:S01]  /*11b0*/  LDC R21, c[0x0][0x638] ;  /* 0x00018e00ff157b82 */ /* 0x000e220000000800 */
[----:B------:R-:W-:Y:S01]  /*11c0*/  SHF.L.U32 R10, R7, R20, RZ ;  /* 0x00000014070a7219 */ /* 0x000fe200000006ff */
[----:B------:R-:W-:-:S06]  /*11d0*/  IMAD.MOV.U32 R4, RZ, RZ, R16 ;  /* 0x000000ffff047224 */ /* 0x000fcc00078e0010 */
[----:B------:R-:W0:Y:S01]  /*11e0*/  LDC R24, c[0x0][0x610] ;  /* 0x00018400ff187b82 */ /* 0x000e220000000800 */
[----:B--2-4-:R-:W-:Y:S05]  /*11f0*/  @!P0 BRA `(.L_x_13) ;  /* 0x0000000000288947 */ /* 0x014fea0003800000 */
[----:B------:R-:W2:Y:S02]  /*1200*/  LDC R9, c[0x0][0x64c] ;  /* 0x00019300ff097b82 */ /* 0x000ea40000000800 */
[----:B--2---:R-:W-:-:S05]  /*1210*/  IADD3 R9, P0, R16, R9, RZ ;  /* 0x0000000910097210 */ /* 0x004fca0007f1e0ff */
[----:B------:R-:W-:-:S04]  /*1220*/  IMAD.X R17, RZ, RZ, R5, P0 ;  /* 0x000000ffff117224 */ /* 0x000fc800000e0605 */
[----:B------:R-:W-:-:S04]  /*1230*/  IMAD.WIDE.U32 R4, R17, R22, RZ ;  /* 0x0000001611047225 */ /* 0x000fc800078e00ff */
[----:B------:R-:W-:-:S04]  /*1240*/  IMAD.WIDE.U32 R6, P0, R9, R23, R4 ;  /* 0x0000001709067225 */ /* 0x000fc80007800004 */
[----:B------:R-:W-:-:S04]  /*1250*/  IMAD.WIDE.U32 R4, R9, R22, RZ ;  /* 0x0000001609047225 */ /* 0x000fc800078e00ff */
[----:B------:R-:W-:Y:S01]  /*1260*/  IMAD.X R9, RZ, RZ, RZ, P0 ;  /* 0x000000ffff097224 */ /* 0x000fe200000e06ff */
[----:B------:R-:W-:Y:S01]  /*1270*/  IADD3 RZ, P0, R5, R6, RZ ;  /* 0x0000000605ff7210 */ /* 0x000fe20007f1e0ff */
[----:B------:R-:W-:-:S04]  /*1280*/  IMAD.MOV.U32 R8, RZ, RZ, R7 ;  /* 0x000000ffff087224 */ /* 0x000fc800078e0007 */
[----:B------:R-:W-:-:S08]  /*1290*/  IMAD.WIDE.U32.X R4, R17, R23, R8, P0 ;  /* 0x0000001711047225 */ /* 0x000fd000000e0408 */
.L_x_13:
[----:B---3--:R-:W-:Y:S01]  /*12a0*/  SHF.R.U64 R4, R4, R19, R5 ;  /* 0x0000001304047219 */ /* 0x008fe20000001205 */
[----:B-1----:R-:W-:Y:S01]  /*12b0*/  VIADD R5, R18, 0xffffffff ;  /* 0xffffffff12057836 */ /* 0x002fe20000000000 */
[----:B------:R-:W-:Y:S01]  /*12c0*/  LOP3.LUT R11, R26, R11, RZ, 0xc0, !PT ;  /* 0x0000000b1a0b7212 */ /* 0x000fe200078ec0ff */
[----:B------:R-:W-:Y:S02]  /*12d0*/  IMAD.MOV R13, RZ, RZ, -R13 ;  /* 0x000000ffff0d7224 */ /* 0x000fe400078e0a0d */
[----:B------:R-:W-:Y:S01]  /*12e0*/  IMAD.MOV R6, RZ, RZ, -R4 ;  /* 0x000000ffff067224 */ /* 0x000fe200078e0a04 */
[----:B------:R-:W-:Y:S01]  /*12f0*/  LOP3.LUT R14, R14, R5, RZ, 0xc0, !PT ;  /* 0x000000050e0e7212 */ /* 0x000fe200078ec0ff */
[----:B------:R-:W-:Y:S02]  /*1300*/  @P3 IMAD R0, R15, R13, R12 ;  /* 0x0000000d0f003224 */ /* 0x000fe400078e020c */
[----:B------:R-:W-:Y:S02]  /*1310*/  IMAD R11, R10, R4, R11 ;  /* 0x000000040a0b7224 */ /* 0x000fe400078e020b */
[----:B0-----:R-:W-:-:S02]  /*1320*/  IMAD R5, R6, R21, R16 ;  /* 0x0000001506057224 */ /* 0x001fc400078e0210 */
[----:B------:R-:W-:Y:S02]  /*1330*/  IMAD R4, R11, R24, R0 ;  /* 0x000000180b047224 */ /* 0x000fe400078e0200 */
[----:B------:R-:W-:Y:S02]  /*1340*/  IMAD R5, R5, R18, R14 ;  /* 0x0000001205057224 */ /* 0x000fe400078e020e */
[----:B------:R-:W-:-:S03]  /*1350*/  IMAD.MOV.U32 R0, RZ, RZ, 0x1 ;  /* 0x00000001ff007424 */ /* 0x000fc600078e00ff */
[----:B------:R-:W-:Y:S02]  /*1360*/  SEL R6, R5, R4, !P3 ;  /* 0x0000000405067207 */ /* 0x000fe40005800000 */
[----:B------:R-:W-:-:S03]  /*1370*/  SEL R4, R4, R5, !P3 ;  /* 0x0000000504047207 */ /* 0x000fc60005800000 */
[----:B------:R3:W-:Y:S04]  /*1380*/  STL [R1+0x468], R6 ;  /* 0x0004680601007387 */ /* 0x0007e80000100800 */
[----:B------:R3:W-:Y:S04]  /*1390*/  STL [R1+0x458], R25 ;  /* 0x0004581901007387 */ /* 0x0007e80000100800 */
[----:B------:R3:W-:Y:S02]  /*13a0*/  STL [R1+0x464], R4 ;  /* 0x0004640401007387 */ /* 0x0007e40000100800 */
.L_x_11:
[----:B------:R-:W-:Y:S05]  /*13b0*/  @!P1 BRA `(.L_x_14) ;  /* 0x0000021800dc9947 */ /* 0x000fea0003800000 */
[----:B------:R-:W-:-:S06]  /*13c0*/  UISETP.GT.U32.AND UP0, UPT, UR12, 0x1, UPT ;  /* 0x000000010c00788c */ /* 0x000fcc000bf04070 */
[----:B------:R-:W-:-:S13]  /*13d0*/  PLOP3.LUT P0, PT, PT, PT, UP0, 0x80, 0x0 ;  /* 0x000000000000781c */ /* 0x000fda0003f0f008 */
[----:B------:R-:W-:Y:S05]  /*13e0*/  @P0 EXIT ;  /* 0x000000000000094d */ /* 0x000fea0003800000 */
.L_x_15:
[----:B------:R-:W-:-:S08]  /*13f0*/  NOP ;  /* 0x0000000000007918 */ /* 0x000fd00000000000 */
[----:B------:R-:W4:Y:S02]  /*1400*/  USETMAXREG.TRY_ALLOC.CTAPOOL UP0, 0xf0 ;  /* 0x000000f0000079c8 */ /* 0x000f240008000600 */
[----:B----4-:R-:W-:-:S13]  /*1410*/  PLOP3.LUT P0, PT, PT, PT, UP0, 0x80, 0x0 ;  /* 0x000000000000781c */ /* 0x010fda0003f0f008 */
[----:B------:R-:W-:Y:S05]  /*1420*/  @!P0 BRA `(.L_x_15) ;  /* 0xfffffffc00f08947 */ /* 0x000fea000383ffff */
[----:B------:R-:W-:-:S13]  /*1430*/  LOP3.LUT P0, RZ, R0, 0xff, RZ, 0xc0, !PT ;  /* 0x000000ff00ff7812 */ /* 0x000fda000780c0ff */
[----:B------:R-:W-:Y:S05]  /*1440*/  @!P0 EXIT ;  /* 0x000000000000894d */ /* 0x000fea0003800000 */
[----:B------:R-:W4:Y:S01]  /*1450*/  S2UR UR6, SR_CgaCtaId ;  /* 0x00000000000679c3 */ /* 0x000f220000008800 */
[----:B------:R-:W-:Y:S01]  /*1460*/  SHF.R.S32.HI R0, RZ, 0x1f, R3 ;  /* 0x0000001fff007819 */ /* 0x000fe20000011403 */
[----:B------:R-:W-:Y:S01]  /*1470*/  UIADD3 UR7, UR17, -0x1, URZ ;  /* 0xffffffff11077890 */ /* 0x000fe2000fffe03f */
[----:B------:R-:W-:Y:S02]  /*1480*/  UMOV UR12, 0x400 ;  /* 0x00000400000c7882 */ /* 0x000fe40000000000 */
[CC--:B------:R-:W-:Y:S01]  /*1490*/  LEA.HI R2, R0.reuse, R3.reuse, RZ, 0x2 ;  /* 0x0000000300027211 */ /* 0x0c0fe200078f10ff */
[----:B------:R-:W-:Y:S01]  /*14a0*/  UISETP.LT.AND UP0, UPT, UR14, 0x1, UPT ;  /* 0x000000010e00788c */ /* 0x000fe2000bf01270 */
[----:B------:R-:W-:Y:S01]  /*14b0*/  LEA.HI R0, R0, R3, RZ, 0x5 ;  /* 0x0000000300007211 */ /* 0x000fe200078f28ff */
[----:B------:R-:W-:Y:S01]  /*14c0*/  ULOP3.LUT UR28, UR13, 0x1, URZ, 0xfc, !UPT ;  /* 0x000000010d1c7892 */ /* 0x000fe2000f8efc3f */
[--C-:B---3--:R-:W-:Y:S01]  /*14d0*/  SHF.R.S32.HI R4, RZ, 0x2, R2.reuse ;  /* 0x00000002ff047819 */ /* 0x108fe20000011402 */
[----:B------:R-:W-:Y:S01]  /*14e0*/  USEL UR16, UR14, 0x1, UP0 ;  /* 0x000000010e107887 */ /* 0x000fe20008000000 */
[----:B------:R-:W-:Y:S01]  /*14f0*/  SHF.R.S32.HI R5, RZ, 0x1f, R2 ;  /* 0x0000001fff057819 */ /* 0x000fe20000011402 */
[----:B------:R-:W-:Y:S01]  /*1500*/  UISETP.NE.AND UP0, UPT, UR7, URZ, UPT ;  /* 0x0000003f0700728c */ /* 0x000fe2000bf05270 */
[----:B--2---:R-:W-:Y:S01]  /*1510*/  SHF.R.S32.HI R7, RZ, 0x5, R0 ;  /* 0x00000005ff077819 */ /* 0x004fe20000011400 */
[----:B------:R-:W-:Y:S01]  /*1520*/  USHF.L.U32 UR27, UR14, 0x1, URZ ;  /* 0x000000010e1b7899 */ /* 0x000fe2000800063f */
[----:B------:R-:W-:Y:S01]  /*1530*/  LEA.HI R5, R5, R4, RZ, 0x3 ;  /* 0x0000000405057211 */ /* 0x000fe200078f18ff */
[----:B------:R-:W-:Y:S01]  /*1540*/  UIADD3 UR16, -UR16, UR14, URZ ;  /* 0x0000000e10107290 */ /* 0x000fe2000fffe13f */
[----:B------:R-:W-:Y:S01]  /*1550*/  LOP3.LUT R2, R2, 0xfffffffc, RZ, 0xc0, !PT ;  /* 0xfffffffc02027812 */ /* 0x000fe200078ec0ff */
[----:B------:R-:W-:Y:S01]  /*1560*/  USEL UR30, URZ, 0x1, UP0 ;  /* 0x000000013f1e7887 */ /* 0x000fe20008000000 */
[----:B------:R-:W-:-:S03]  /*1570*/  LOP3.LUT R5, R5, 0xfffffff8, RZ, 0xc0, !PT ;  /* 0xfffffff805057812 */ /* 0x000fc600078ec0ff */
[----:B------:R-:W-:Y:S01]  /*1580*/  IMAD.IADD R6, R3, 0x1, -R2 ;  /* 0x0000000103067824 */ /* 0x000fe200078e0a02 */
[----:B----4-:R-:W-:Y:S01]  /*1590*/  ULEA UR12, UR6, UR12, 0x18 ;  /* 0x0000000c060c7291 */ /* 0x010fe2000f8ec03f */
[----:B------:R-:W-:Y:S01]  /*15a0*/  IMAD.IADD R4, R4, 0x1, -R5 ;  /* 0x0000000104047824 */ /* 0x000fe200078e0a05 */
[----:B------:R-:W-:Y:S02]  /*15b0*/  USHF.L.U32 UR6, UR7, 0x3, URZ ;  /* 0x0000000307067899 */ /* 0x000fe4000800063f */
[----:B------:R2:W-:Y:S01]  /*15c0*/  STL [R1+0x46c], R6 ;  /* 0x00046c0601007387 */ /* 0x0005e20000100800 */
[----:B------:R-:W-:Y:S01]  /*15d0*/  UIADD3 UR26, UR12, 0xd0, URZ ;  /* 0x000000d00c1a7890 */ /* 0x000fe2000fffe03f */
[--C-:B------:R-:W-:Y:S01]  /*15e0*/  IMAD R0, R7, -0x10, -R4.reuse ;  /* 0xfffffff007007824 */ /* 0x100fe200078e0a04 */
[----:B------:R-:W-:Y:S01]  /*15f0*/  ULOP3.LUT UR6, UR6, 0x8, URZ, 0xc0, !UPT ;  /* 0x0000000806067892 */ /* 0x000fe2000f8ec03f */
[----:B------:R-:W-:Y:S01]  /*1600*/  SHF.R.S32.HI R5, RZ, 0x1f, R4 ;  /* 0x0000001fff057819 */ /* 0x000fe20000011404 */
[----:B------:R-:W-:-:S02]  /*1610*/  ULEA UR17, UR17, UR26, 0x3 ;  /* 0x0000001a11117291 */ /* 0x000fc4000f8e183f */
[----:B------:R-:W-:Y:S02]  /*1620*/  ULOP3.LUT UR31, UR6, 0x8, URZ, 0x3c, !UPT ;  /* 0x00000008061f7892 */ /* 0x000fe4000f8e3c3f */
[----:B------:R-:W-:Y:S01]  /*1630*/  ULOP3.LUT UR18, UR6, 0x18, URZ, 0x3c, !UPT ;  /* 0x0000001806127892 */ /* 0x000fe2000f8e3c3f */
[----:B------:R-:W-:Y:S02]  /*1640*/  IMAD.WIDE R2, R7, 0x10, R4 ;  /* 0x0000001007027825 */ /* 0x000fe400078e0204 */
[----:B------:R-:W-:Y:S02]  /*1650*/  ULDC UR6, c[0x0][0x284] ;  /* 0x0000a10000067ab9 */ /* 0x000fe40000000800 */
[----:B------:R-:W-:-:S05]  /*1660*/  VIADD R0, R0, UR6 ;  /* 0x0000000600007c36 */ /* 0x000fca0008000000 */
[----:B------:R2:W-:Y:S04]  /*1670*/  STL [R1+0x478], R0 ;  /* 0x0004780001007387 */ /* 0x0005e80000100800 */
[----:B------:R2:W-:Y:S02]  /*1680*/  STL.64 [R1+0x470], R2 ;  /* 0x0004700201007387 */ /* 0x0005e40000100a00 */
.L_x_554:
[----:B--2---:R-:W-:Y:S01]  /*1690*/  IMAD.U32 R0, RZ, RZ, UR30 ;  /* 0x0000001eff007e24 */ /* 0x004fe2000f8e00ff */
[----:B0-----:R-:W2:Y:S01]  /*16a0*/  LDC R2, c[0x0][0x28c] ;  /* 0x0000a300ff027b82 */ /* 0x001ea20000000800 */
[----:B------:R-:W-:Y:S01]  /*16b0*/  UMOV UR6, URZ ;  /* 0x0000003f00067c82 */ /* 0x000fe20008000000 */
[----:B------:R-:W-:Y:S02]  /*16c0*/  UMOV UR19, UR5 ;  /* 0x0000000500137c82 */ /* 0x000fe40008000000 */
[----:B------:R-:W-:-:S04]  /*16d0*/  SHF.L.U32 R0, R0, 0x1f, RZ ;  /* 0x0000001f00007819 */ /* 0x000fc800000006ff */
[----:B------:R-:W3:Y:S01]  /*16e0*/  SYNCS.PHASECHK.TRANS64.TRYWAIT P0, [UR17+-0x8], R0 ;  /* 0xfffff800ff0075a7 */ /* 0x000ee20008000151 */
[----:B--2---:R-:W-:Y:S01]  /*16f0*/  ISETP.GE.AND P1, PT, R2, 0x1, PT ;  /* 0x000000010200780c */ /* 0x004fe20003f26270 */
[----:B---3--:R-:W-:-:S12]  /*1700*/  @!P0 BRA `(.L_x_16) ;  /* 0x0000022c004c8947 */ /* 0x008fd80003800000 */
.L_x_584:
[----:B------:R3:W-:Y:S01]  /*1710*/  STL [R1+0x454], RZ ;  /* 0x000454ff01007387 */ /* 0x0007e20000100800 */
[----:B------:R-:W-:Y:S01]  /*1720*/  UMOV UR7, URZ ;  /* 0x0000003f00077c82 */ /* 0x000fe20008000000 */
[----:B------:R-:W-:Y:S01]  /*1730*/  UMOV UR8, URZ ;  /* 0x0000003f00087c82 */ /* 0x000fe20008000000 */
[----:B------:R-:W-:Y:S01]  /*1740*/  CS2R R236, SRZ ;  /* 0x0000000000ec7805 */ /* 0x000fe2000001ff00 */
[----:B------:R3:W-:Y:S01]  /*1750*/  STL [R1+0x450], RZ ;  /* 0x000450ff01007387 */ /* 0x0007e20000100800 */
[----:B------:R-:W-:Y:S02]  /*1760*/  CS2R R234, SRZ ;  /* 0x0000000000ea7805 */ /* 0x000fe4000001ff00 */
[----:B------:R-:W-:Y:S02]  /*1770*/  CS2R R232, SRZ ;  /* 0x0000000000e87805 */ /* 0x000fe4000001ff00 */
[----:B------:R-:W-:Y:S01]  /*1780*/  CS2R R230, SRZ ;  /* 0x0000000000e67805 */ /* 0x000fe2000001ff00 */
[----:B------:R3:W-:Y:S01]  /*1790*/  STL [R1+0x44c], RZ ;  /* 0x00044cff01007387 */ /* 0x0007e20000100800 */
[----:B------:R-:W-:-:S02]  /*17a0*/  CS2R R228, SRZ ;  /* 0x0000000000e47805 */ /* 0x000fc4000001ff00 */
[----:B------:R-:W-:Y:S02]  /*17b0*/  CS2R R226, SRZ ;  /* 0x0000000000e27805 */ /* 0x000fe4000001ff00 */
        /* <DEDUP_REMOVED lines=52> */
[----:B-1----:R-:W-:Y:S01]  /*1b00*/  CS2R R18, SRZ ;  /* 0x0000000000127805 */ /* 0x002fe2000001ff00 */
[----:B------:R3:W-:Y:S01]  /*1b10*/  STL [R1+0x414], RZ ;  /* 0x000414ff01007387 */ /* 0x0007e20000100800 */
[----:B------:R-:W-:-:S02]  /*1b20*/  CS2R R16, SRZ ;  /* 0x0000000000107805 */ /* 0x000fc4000001ff00 */
[----:B------:R-:W-:Y:S02]  /*1b30*/  CS2R R14, SRZ ;  /* 0x00000000000e7805 */ /* 0x000fe4000001ff00 */
[----:B0-----:R-:W-:Y:S01]  /*1b40*/  CS2R R12, SRZ ;  /* 0x00000000000c7805 */ /* 0x001fe2000001ff00 */
[----:B------:R3:W-:Y:S01]  /*1b50*/  STL [R1+0x410], RZ ;  /* 0x000410ff01007387 */ /* 0x0007e20000100800 */
[----:B------:R-:W-:Y:S02]  /*1b60*/  CS2R R10, SRZ ;  /* 0x00000000000a7805 */ /* 0x000fe4000001ff00 */
[----:B------:R-:W-:Y:S02]  /*1b70*/  CS2R R8, SRZ ;  /* 0x0000000000087805 */ /* 0x000fe4000001ff00 */
[----:B------:R-:W-:Y:S01]  /*1b80*/  CS2R R6, SRZ ;  /* 0x0000000000067805 */ /* 0x000fe2000001ff00 */
[----:B------:R3:W-:Y:S01]  /*1b90*/  STL [R1+0x40c], RZ ;  /* 0x00040cff01007387 */ /* 0x0007e20000100800 */
[----:B------:R-:W-:Y:S01]  /*1ba0*/  CS2R R4, SRZ ;  /* 0x0000000000047805 */ /* 0x000fe2000001ff00 */
[----:B--2---:R-:W-:Y:S01]  /*1bb0*/  IMAD.U32 R0, RZ, RZ, UR4 ;  /* 0x00000004ff007e24 */ /* 0x004fe2000f8e00ff */
        /* <DEDUP_REMOVED lines=85> */
[----:B------:R3:W-:Y:S04]  /*2110*/  STL [R1+0x3b4], RZ ;  /* 0x0003b4ff01007387 */ /* 0x0007e80000100800 */
        /* <DEDUP_REMOVED lines=109> */
[----:B------:R3:W-:Y:S04]  /*27f0*/  STL [R1], RZ ;  /* 0x000000ff01007387 */ /* 0x0007e80000100800 */
        /* <DEDUP_REMOVED lines=126> */
[----:B------:R3:W-:Y:S01]  /*2fe0*/  STL [R1+0x1fc], RZ ;  /* 0x0001fcff01007387 */ /* 0x0007e20000100800 */
[----:B------:R-:W-:Y:S05]  /*2ff0*/  @!P1 BRA `(.L_x_17) ;  /* 0x0000003400e89947 */ /* 0x000fea0003800000 */
[----:B------:R-:W-:-:S06]  /*3000*/  UISETP.NE.AND UP0, UPT, UR28, 0x3, UPT ;  /* 0x000000031c00788c */ /* 0x000fcc000bf05270 */
[----:B------:R-:W-:-:S13]  /*3010*/  PLOP3.LUT P1, PT, PT, PT, UP0, 0x80, 0x0 ;  /* 0x000000000000781c */ /* 0x000fda0003f2f008 */
[----:B------:R-:W-:Y:S05]  /*3020*/  @!P1 BRA `(.L_x_18) ;  /* 0x0000000000049947 */ /* 0x000fea0003800000 */
[----:B------:R-:W-:Y:S01]  /*3030*/  BPT.TRAP 0x1 ;  /* 0x000000040000795c */ /* 0x000fe20000300000 */
.L_x_18:
[----:B------:R-:W-:Y:S01]  /*3040*/  ULEA UR7, UR5, UR12, 0x3 ;  /* 0x0000000c05077291 */ /* 0x000fe2000f8e183f */
[----:B------:R-:W-:-:S05]  /*3050*/  IMAD.U32 R0, RZ, RZ, UR4 ;  /* 0x00000004ff007e24 */ /* 0x000fca000f8e00ff */
[----:B------:R-:W-:-:S04]  /*3060*/  SHF.L.U32 R0, R0, 0x1f, RZ ;  /* 0x0000001f00007819 */ /* 0x000fc800000006ff */
[----:B------:R0:W1:Y:S01]  /*3070*/  SYNCS.PHASECHK.TRANS64.TRYWAIT P0, [UR7], R0 ;  /* 0x00000000ff0075a7 */ /* 0x0000620008000147 */
[----:B------:R-:W-:Y:S05]  /*3080*/  @!P1 BRA `(.L_x_19) ;  /* 0x0000000000049947 */ /* 0x000fea0003800000 */
[----:B------:R-:W-:Y:S01]  /*3090*/  BPT.TRAP 0x1 ;  /* 0x000000040000795c */ /* 0x000fe20000300000 */
.L_x_19:
[----:B------:R2:W-:Y:S01]  /*30a0*/  STL [R1+0x454], RZ ;  /* 0x000454ff01007387 */ /* 0x0005e20000100800 */
[----:B------:R-:W-:Y:S01]  /*30b0*/  UMOV UR6, 0x1 ;  /* 0x0000000100067882 */ /* 0x000fe20000000000 */
[----:B-1----:R-:W-:Y:S05]  /*30c0*/  @P0 BRA `(.L_x_20) ;  /* 0x0000000000080947 */ /* 0x002fea0003800000 */
[----:B------:R-:W1:Y:S02]  /*30d0*/  SYNCS.PHASECHK.TRANS64.TRYWAIT P0, [UR7], R0 ;  /* 0x00000000ff0075a7 */ /* 0x000e640008000147 */
[----:B-1----:R-:W-:Y:S05]  /*30e0*/  @!P0 BRA `(.L_x_21) ;  /* 0x0000021000ec8947 */ /* 0x002fea0003800000 */
.L_x_20:
[----:B------:R-:W-:Y:S01]  /*30f0*/  UIADD3 UR7, UR12, 0x200, URZ ;  /* 0x000002000c077890 */ /* 0x000fe2000fffe03f */
[----:B------:R-:W-:Y:S01]  /*3100*/  WARPGROUP.ARRIVE ;  /* 0x00000000000079c5 */ /* 0x000fe20000000000 */
[----:B------:R-:W-:Y:S01]  /*3110*/  UIADD3 UR8, UR12, 0x6200, URZ ;  /* 0x000062000c087890 */ /* 0x000fe2000fffe03f */
[----:B------:R-:W-:Y:S01]  /*3120*/  STL [R1+0x450], RZ ;  /* 0x000450ff01007387 */ /* 0x000fe20000100800 */
[----:B------:R-:W-:Y:S01]  /*3130*/  USHF.R.U32.HI UR7, URZ, 0x4, UR7 ;  /* 0x000000043f077899 */ /* 0x000fe20008011607 */
[----:B------:R-:W-:Y:S01]  /*3140*/  CS2R R236, SRZ ;  /* 0x0000000000ec7805 */ /* 0x000fe2000001ff00 */
[----:B------:R-:W-:Y:S01]  /*3150*/  USHF.R.U32.HI UR8, URZ, 0x4, UR8 ;  /* 0x000000043f087899 */ /* 0x000fe20008011608 */
[----:B------:R-:W-:Y:S01]  /*3160*/  STL [R1+0x44c], RZ ;  /* 0x00044cff01007387 */ /* 0x000fe20000100800 */
[----:B------:R-:W-:Y:S01]  /*3170*/  ULOP3.LUT UR7, UR7, 0x3fff, URZ, 0xc0, !UPT ;  /* 0x00003fff07077892 */ /* 0x000fe2000f8ec03f */
[----:B------:R-:W-:Y:S01]  /*3180*/  CS2R R234, SRZ ;  /* 0x0000000000ea7805 */ /* 0x000fe2000001ff00 */
[----:B------:R-:W-:Y:S01]  /*3190*/  ULOP3.LUT UR8, UR8, 0x3fff, URZ, 0xc0, !UPT ;  /* 0x00003fff08087892 */ /* 0x000fe2000f8ec03f */
[----:B------:R-:W-:Y:S01]  /*31a0*/  STL [R1+0x448], RZ ;  /* 0x000448ff01007387 */ /* 0x000fe20000100800 */
[----:B------:R-:W-:Y:S01]  /*31b0*/  ULOP3.LUT UR7, UR7, 0x10000, URZ, 0xfc, !UPT ;  /* 0x0001000007077892 */ /* 0x000fe2000f8efc3f */
[----:B------:R-:W-:Y:S01]  /*31c0*/  CS2R R232, SRZ ;  /* 0x0000000000e87805 */ /* 0x000fe2000001ff00 */
[----:B------:R-:W-:Y:S01]  /*31d0*/  ULOP3.LUT UR10, UR8, 0x10000, URZ, 0xfc, !UPT ;  /* 0x00010000080a7892 */ /* 0x000fe2000f8efc3f */
[----:B------:R-:W-:Y:S01]  /*31e0*/  STL [R1+0x444], RZ ;  /* 0x000444ff01007387 */ /* 0x000fe20000100800 */
[----:B------:R-:W-:Y:S01]  /*31f0*/  ULEA UR8, UR5, UR7, 0x7 ;  /* 0x0000000705087291 */ /* 0x000fe2000f8e383f */
[----:B------:R-:W-:Y:S01]  /*3200*/  CS2R R230, SRZ ;  /* 0x0000000000e67805 */ /* 0x000fe2000001ff00 */
[----:B------:R-:W-:Y:S01]  /*3210*/  ULEA UR10, UR5, UR10, 0xa ;  /* 0x0000000a050a7291 */ /* 0x000fe2000f8e503f */
[----:B------:R-:W-:Y:S01]  /*3220*/  STL [R1+0x440], RZ ;  /* 0x000440ff01007387 */ /* 0x000fe20000100800 */
[----:B------:R-:W-:Y:S01]  /*3230*/  UMOV UR9, 0xc0000010 ;  /* 0xc000001000097882 */ /* 0x000fe20000000000 */
[----:B------:R-:W-:Y:S01]  /*3240*/  UMOV UR11, 0xc0000010 ;  /* 0xc0000010000b7882 */ /* 0x000fe20000000000 */
[----:B------:R-:W-:Y:S01]  /*3250*/  ULDC UR7, c[0x0][0x50c] ;  /* 0x0001430000077ab9 */ /* 0x000fe20000000800 */
[----:B------:R-:W-:Y:S01]  /*3260*/  STL [R1+0x43c], RZ ;  /* 0x00043cff01007387 */ /* 0x000fe20000100800 */
[----:B------:R-:W-:Y:S01]  /*3270*/  UISETP.NE.AND UP0, UPT, UR7, 0x1, UPT ;  /* 0x000000010700788c */ /* 0x000fe2000bf05270 */
[----:B------:R-:W-:-:S02]  /*3280*/  CS2R R228, SRZ ;  /* 0x0000000000e47805 */ /* 0x000fc4000001ff00 */
[----:B------:R-:W-:Y:S01]  /*3290*/  CS2R R226, SRZ ;  /* 0x0000000000e27805 */ /* 0x000fe2000001ff00 */
[----:B------:R-:W-:Y:S01]  /*32a0*/  QGMMA.64x256x32.F32.E4M3.E4M3 R4, gdesc[UR8], RZ, !UPT, gsb0 ;  /* 0x03e00000080479f3 */ /* 0x000fe2000c0008ff */
[----:B------:R-:W-:Y:S01]  /*32b0*/  STL [R1+0x438], RZ ;  /* 0x000438ff01007387 */ /* 0x000fe20000100800 */
[----:B------:R-:W-:Y:S01]  /*32c0*/  UIADD3 UR10, UR10, 0x200, URZ ;  /* 0x000002000a0a7890 */ /* 0x000fe2000fffe03f */
[----:B------:R-:W-:Y:S01]  /*32d0*/  CS2R R224, SRZ ;  /* 0x0000000000e07805 */ /* 0x000fe2000001ff00 */
[----:B------:R-:W-:Y:S01]  /*32e0*/  UMOV UR11, 0xc0000010 ;  /* 0xc0000010000b7882 */ /* 0x000fe20000000000 */
[----:B------:R-:W-:Y:S01]  /*32f0*/  STL [R1+0x434], RZ ;  /* 0x000434ff01007387 */ /* 0x000fe20000100800 */
[----:B------:R-:W-:Y:S01]  /*3300*/  USEL UR7, URZ, 0x1, UP0 ;  /* 0x000000013f077887 */ /* 0x000fe20008000000 */
[----:B------:R-:W-:Y:S02]  /*3310*/  CS2R R222, SRZ ;  /* 0x0000000000de7805 */ /* 0x000fe4000001ff00 */
[----:B------:R-:W-:Y:S01]  /*3320*/  CS2R R220, SRZ ;  /* 0x0000000000dc7805 */ /* 0x000fe2000001ff00 */
[----:B------:R-:W-:Y:S01]  /*3330*/  STL [R1+0x430], RZ ;  /* 0x000430ff01007387 */ /* 0x000fe20000100800 */
[----:B------:R-:W-:-:S02]  /*3340*/  CS2R R218, SRZ ;  /* 0x0000000000da7805 */ /* 0x000fc4000001ff00 */
[----:B------:R-:W-:Y:S02]  /*3350*/  CS2R R216, SRZ ;  /* 0x0000000000d87805 */ /* 0x000fe4000001ff00 */
[----:B------:R-:W-:Y:S01]  /*3360*/  ISETP.NE.AND P0, PT, RZ, UR7, PT ;  /* 0x00000007ff007c0c */ /* 0x000fe2000bf05270 */
[----:B------:R-:W-:Y:S01]  /*3370*/  STL [R1+0x42c], RZ ;  /* 0x00042cff01007387 */ /* 0x000fe20000100800 */
[----:B------:R-:W-:Y:S02]  /*3380*/  CS2R R214, SRZ ;  /* 0x0000000000d67805 */ /* 0x000fe4000001ff00 */
[----:B------:R-:W-:Y:S02]  /*3390*/  CS2R R212, SRZ ;  /* 0x0000000000d47805 */ /* 0x000fe4000001ff00 */
[----:B------:R-:W-:Y:S01]  /*33a0*/  CS2R R210, SRZ ;  /* 0x0000000000d27805 */ /* 0x000fe2000001ff00 */
[----:B------:R-:W-:Y:S01]  /*33b0*/  STL [R1+0x428], RZ ;  /* 0x000428ff01007387 */ /* 0x000fe20000100800 */
[----:B------:R-:W-:-:S02]  /*33c0*/  CS2R R208, SRZ ;  /* 0x0000000000d07805 */ /* 0x000fc4000001ff00 */
[----:B------:R-:W-:Y:S02]  /*33d0*/  CS2R R206, SRZ ;  /* 0x0000000000ce7805 */ /* 0x000fe4000001ff00 */
[----:B------:R-:W-:Y:S01]  /*33e0*/  CS2R R204, SRZ ;  /* 0x0000000000cc7805 */ /* 0x000fe2000001ff00 */
        /* <DEDUP_REMOVED lines=34> */
[----:B------:R-:W-:Y:S01]  /*3610*/  CS2R R152, SRZ ;  /* 0x0000000000987805 */ /* 0x000fe2000001ff00 */
[----:B------:R-:W-:Y:S04]  /*3620*/  STL [R1+0x400], RZ ;  /* 0x000400ff01007387 */ /* 0x000fe80000100800 */
        /* <DEDUP_REMOVED lines=50> */
[----:B------:R-:W-:Y:S01]  /*3950*/  STL [R1+0x334], RZ ;  /* 0x000334ff01007387 */ /* 0x000fe20000100800 */
[----:B------:R-:W-:-:S02]  /*3960*/  WARPGROUP.DEPBAR.LE gsb0, 0x0 ;  /* 0x00008000000079c5 */ /* 0x000fc40000010000 */
[----:B-1----:R-:W-:Y:S01]  /*3970*/  IMAD.MOV.U32 R3, RZ, RZ, R129 ;  /* 0x000000ffff037224 */ /* 0x002fe200078e0081 */
[----:B------:R-:W-:Y:S01]  /*3980*/  STL [R1+0x330], RZ ;  /* 0x000330ff01007387 */ /* 0x000fe20000100800 */
[----:B------:R-:W-:Y:S02]  /*3990*/  IMAD.MOV.U32 R2, RZ, RZ, R130 ;  /* 0x000000ffff027224 */ /* 0x000fe400078e0082 */
[----:B0-----:R-:W-:Y:S01]  /*39a0*/  IMAD.MOV.U32 R0, RZ, RZ, R131 ;  /* 0x000000ffff007224 */ /* 0x001fe200078e0083 */
        /* <DEDUP_REMOVED lines=22> */
[----:B------:R0:W-:Y:S04]  /*3b10*/  STL.64 [R1], R4 ;  /* 0x0000000401007387 */ /* 0x0001e80000100a00 */
[----:B------:R1:W-:Y:S04]  /*3b20*/  STL.64 [R1+0x8], R6 ;  /* 0x0000080601007387 */ /* 0x0003e80000100a00 */
[----:B------:R4:W-:Y:S04]  /*3b30*/  STL.64 [R1+0x10], R8 ;  /* 0x0000100801007387 */ /* 0x0009e80000100a00 */
[----:B------:R5:W-:Y:S01]  /*3b40*/  STL.64 [R1+0x18], R10 ;  /* 0x0000180a01007387 */ /* 0x000be20000100a00 */
[----:B0-----:R-:W-:-:S03]  /*3b50*/  CS2R R4, SRZ ;  /* 0x0000000000047805 */ /* 0x001fc6000001ff00 */
[----:B------:R0:W-:Y:S01]  /*3b60*/  STL.64 [R1+0x20], R12 ;  /* 0x0000200c01007387 */ /* 0x0001e20000100a00 */
[----:B-1----:R-:W-:-:S03]  /*3b70*/  CS2R R6, SRZ ;  /* 0x0000000000067805 */ /* 0x002fc6000001ff00 */
[----:B------:R1:W-:Y:S01]  /*3b80*/  STL.64 [R1+0x28], R14 ;  /* 0x0000280e01007387 */ /* 0x0003e20000100a00 */
[----:B----4-:R-:W-:-:S03]  /*3b90*/  CS2R R8, SRZ ;  /* 0x0000000000087805 */ /* 0x010fc6000001ff00 */
[----:B------:R4:W-:Y:S01]  /*3ba0*/  STL.64 [R1+0x30], R16 ;  /* 0x0000301001007387 */ /* 0x0009e20000100a00 */
[----:B-----5:R-:W-:-:S03]  /*3bb0*/  CS2R R10, SRZ ;  /* 0x00000000000a7805 */ /* 0x020fc6000001ff00 */
[----:B------:R5:W-:Y:S01]  /*3bc0*/  STL.64 [R1+0x38], R18 ;  /* 0x0000381201007387 */ /* 0x000be20000100a00 */
[----:B0-----:R-:W-:-:S03]  /*3bd0*/  CS2R R12, SRZ ;  /* 0x00000000000c7805 */ /* 0x001fc6000001ff00 */
[----:B------:R0:W-:Y:S01]  /*3be0*/  STL.64 [R1+0x40], R20 ;  /* 0x0000401401007387 */ /* 0x0001e20000100a00 */
[----:B-1----:R-:W-:-:S03]  /*3bf0*/  CS2R R14, SRZ ;  /* 0x00000000000e7805 */ /* 0x002fc6000001ff00 */
[----:B------:R1:W-:Y:S01]  /*3c00*/  STL.64 [R1+0x48], R22 ;  /* 0x0000481601007387 */ /* 0x0003e20000100a00 */
[----:B----4-:R-:W-:-:S03]  /*3c10*/  CS2R R16, SRZ ;  /* 0x0000000000107805 */ /* 0x010fc6000001ff00 */
[----:B------:R-:W-:Y:S01]  /*3c20*/  STL.64 [R1+0x50], R24 ;  /* 0x0000501801007387 */ /* 0x000fe20000100a00 */
[----:B-----5:R-:W-:-:S03]  /*3c30*/  CS2R R18, SRZ ;  /* 0x0000000000127805 */ /* 0x020fc6000001ff00 */
[----:B------:R-:W-:Y:S01]  /*3c40*/  STL.64 [R1+0x58], R26 ;  /* 0x0000581a01007387 */ /* 0x000fe20000100a00 */
[----:B0-----:R-:W-:-:S03]  /*3c50*/  CS2R R20, SRZ ;  /* 0x0000000000147805 */ /* 0x001fc6000001ff00 */
[----:B------:R-:W-:Y:S01]  /*3c60*/  STL.64 [R1+0x60], R28 ;  /* 0x0000601c01007387 */ /* 0x000fe20000100a00 */
[----:B-1----:R-:W-:-:S03]  /*3c70*/  CS2R R22, SRZ ;  /* 0x0000000000167805 */ /* 0x002fc6000001ff00 */
[----:B------:R-:W-:Y:S04]  /*3c80*/  STL.64 [R1+0x68], R30 ;  /* 0x0000681e01007387 */ /* 0x000fe80000100a00 */
        /* <DEDUP_REMOVED lines=49> */
[----:B------:R0:W-:Y:S04]  /*3fa0*/  STL.64 [R1+0x1f8], R130 ;  /* 0x0001f88201007387 */ /* 0x0001e80000100a00 */
[----:B------:R1:W-:Y:S04]  /*3fb0*/  STL [R1+0x2d4], RZ ;  /* 0x0002d4ff01007387 */ /* 0x0003e80000100800 */
[----:B------:R1:W-:Y:S01]  /*3fc0*/  STL [R1+0x2d0], RZ ;  /* 0x0002d0ff01007387 */ /* 0x0003e20000100800 */
[----:B0-----:R-:W-:-:S03]  /*3fd0*/  WARPGROUP.ARRIVE ;  /* 0x00000000000079c5 */ /* 0x001fc60000000000 */
[----:B------:R1:W-:Y:S04]  /*3fe0*/  STL [R1+0x2cc], RZ ;  /* 0x0002ccff01007387 */ /* 0x0003e80000100800 */
[----:B------:R1:W-:Y:S01]  /*3ff0*/  STL [R1+0x2c8], RZ ;  /* 0x0002c8ff01007387 */ /* 0x0003e20000100800 */
[----:B------:R-:W-:Y:S03]  /*4000*/  QGMMA.64x256x32.F32.E4M3.E4M3 R24, gdesc[UR8], RZ, !UPT, gsb0 ;  /* 0x03e00000081879f3 */ /* 0x000fe6000c0008ff */
        /* <DEDUP_REMOVED lines=50> */
[----:B------:R-:W-:-:S02]  /*4330*/  WARPGROUP.DEPBAR.LE gsb0, 0x0 ;  /* 0x00008000000079c5 */ /* 0x000fc40000010000 */
[----:B------:R-:W-:Y:S05]  /*4340*/  @!P0 BRA `(.L_x_22) ;  /* 0x0000002000f88947 */ /* 0x000fea0003800000 */
[----:B------:R-:W4:Y:S04]  /*4350*/  LDL R4, [R1] ;  /* 0x0000000001047983 */ /* 0x000f280000100800 */
[----:B------:R-:W5:Y:S04]  /*4360*/  LDL R5, [R1+0x4] ;  /* 0x0000040001057983 */ /* 0x000f680000100800 */
[----:B------:R-:W2:Y:S04]  /*4370*/  LDL R6, [R1+0x8] ;  /* 0x0000080001067983 */ /* 0x000ea80000100800 */
[----:B------:R-:W3:Y:S04]  /*4380*/  LDL R7, [R1+0xc] ;  /* 0x00000c0001077983 */ /* 0x000ee80000100800 */
        /* <DEDUP_REMOVED lines=100> */
[----:B------:R0:W-:Y:S04]  /*49d0*/  STL [R1+0x4d0], R131 ;  /* 0x0004d08301007387 */ /* 0x0001e80000100800 */
[----:B0-----:R-:W3:Y:S04]  /*49e0*/  LDL R131, [R1+0x1a0] ;  /* 0x0001a00001837983 */ /* 0x001ee80000100800 */
        /* <DEDUP_REMOVED lines=39> */
[----:B0-----:R-:W3:Y:S01]  /*4c60*/  LDL R151, [R1+0x1f0] ;  /* 0x0001f00001977983 */ /* 0x001ee20000100800 */
[----:B------:R-:W-:-:S01]  /*4c70*/  FADD R3, RZ, R3 ;  /* 0x00000003ff037221 */ /* 0x000fc20000000000 */
[----:B------:R-:W-:Y:S01]  /*4c80*/  FADD R2, RZ, R2 ;  /* 0x00000002ff027221 */ /* 0x000fe20000000000 */
[----:B----4-:R-:W-:-:S01]  /*4c90*/  FADD R4, RZ, R4 ;  /* 0x00000004ff047221 */ /* 0x010fc20000000000 */
[----:B-----5:R-:W-:Y:S01]  /*4ca0*/  FADD R5, RZ, R5 ;  /* 0x00000005ff057221 */ /* 0x020fe20000000000 */
[----:B--2---:R-:W-:-:S01]  /*4cb0*/  FADD R6, RZ, R6 ;  /* 0x00000006ff067221 */ /* 0x004fc20000000000 */
[----:B---3--:R-:W-:Y:S01]  /*4cc0*/  FADD R7, RZ, R7 ;  /* 0x00000007ff077221 */ /* 0x008fe20000000000 */
[----:B------:R-:W-:-:S01]  /*4cd0*/  FADD R8, RZ, R8 ;  /* 0x00000008ff087221 */ /* 0x000fc20000000000 */
[----:B------:R-:W-:Y:S01]  /*4ce0*/  FADD R9, RZ, R9 ;  /* 0x00000009ff097221 */ /* 0x000fe20000000000 */
        /* <DEDUP_REMOVED lines=13> */
[----:B------:R-:W2:Y:S01]  /*4dc0*/  LDL.LU R131, [R1+0x4d0] ;  /* 0x0004d00001837983 */ /* 0x000ea20000300800 */
        /* <DEDUP_REMOVED lines=13> */
[----:B------:R-:W3:Y:S01]  /*4ea0*/  LDL.LU R132, [R1+0x4cc] ;  /* 0x0004cc0001847983 */ /* 0x000ee20000300800 */
        /* <DEDUP_REMOVED lines=16> */
[----:B------:R0:W-:Y:S01]  /*4fb0*/  STL [R1+0x200], R133 ;  /* 0x0002008501007387 */ /* 0x0001e20000100800 */
        /* <DEDUP_REMOVED lines=9> */
[----:B0-----:R-:W4:Y:S01]  /*5050*/  LDL.LU R133, [R1+0x4c8] ;  /* 0x0004c80001857983 */ /* 0x001f220000300800 */
[----:B------:R-:W-:-:S01]  /*5060*/  FADD R185, RZ, R185 ;  /* 0x000000b9ffb97221 */ /* 0x000fc20000000000 */
[----:B------:R-:W-:Y:S01]  /*5070*/  FADD R186, RZ, R186 ;  /* 0x000000baffba7221 */ /* 0x000fe20000000000 */
[----:B------:R-:W-:-:S01]  /*5080*/  FADD R187, RZ, R187 ;  /* 0x000000bbffbb7221 */ /* 0x000fc20000000000 */
        /* <DEDUP_REMOVED lines=10> */
[----:B0-----:R-:W5:Y:S01]  /*5130*/  LDL.LU R134, [R1+0x4c4] ;  /* 0x0004c40001867983 */ /* 0x001f620000300800 */
        /* <DEDUP_REMOVED lines=51> */
[----:B0-----:R-:W5:Y:S04]  /*5470*/  LDL.LU R138, [R1+0x4b4] ;  /* 0x0004b400018a7983 */ /* 0x001f680000300800 */
[----:B------:R0:W-:Y:S01]  /*5480*/  STL [R1+0x218], R139 ;  /* 0x0002188b01007387 */ /* 0x0001e20000100800 */
[----:B------:R-:W-:-:S03]  /*5490*/  FADD R140, RZ, R140 ;  /* 0x0000008cff8c7221 */ /* 0x000fc60000000000 */
        /* <DEDUP_REMOVED lines=34> */
[----:B------:R0:W-:Y:S04]  /*56c0*/  STL [R1+0x248], R151 ;  /* 0x0002489701007387 */ /* 0x0001e80000100800 */
[----:B0-----:R-:W5:Y:S04]  /*56d0*/  LDL.LU R151, [R1+0x480] ;  /* 0x0004800001977983 */ /* 0x001f680000300800 */
[----:B------:R0:W-:Y:S04]  /*56e0*/  STL [R1+0x24c], R3 ;  /* 0x00024c0301007387 */ /* 0x0001e80000100800 */
[----:B------:R1:W-:Y:S01]  /*56f0*/  STL [R1+0x250], R2 ;  /* 0x0002500201007387 */ /* 0x0003e20000100800 */
[----:B0-----:R-:W-:-:S01]  /*5700*/  FADD R3, RZ, R0 ;  /* 0x00000000ff037221 */ /* 0x001fc20000000000 */
[----:B------:R-:W-:Y:S01]  /*5710*/  FADD R0, RZ, R25 ;  /* 0x00000019ff007221 */ /* 0x000fe20000000000 */
[----:B-1----:R-:W-:-:S03]  /*5720*/  FADD R2, RZ, R24 ;  /* 0x00000018ff027221 */ /* 0x002fc60000000000 */
[----:B------:R0:W-:Y:S04]  /*5730*/  STL [R1+0x254], R3 ;  /* 0x0002540301007387 */ /* 0x0001e80000100800 */
[----:B------:R1:W-:Y:S04]  /*5740*/  STL [R1+0x258], R2 ;  /* 0x0002580201007387 */ /* 0x0003e80000100800 */
[----:B------:R2:W-:Y:S01]  /*5750*/  STL [R1+0x25c], R0 ;  /* 0x00025c0001007387 */ /* 0x0005e20000100800 */
[----:B0-----:R-:W-:-:S01]  /*5760*/  FADD R3, RZ, R26 ;  /* 0x0000001aff037221 */ /* 0x001fc20000000000 */
[----:B-1----:R-:W-:-:S04]  /*5770*/  FADD R2, RZ, R27 ;  /* 0x0000001bff027221 */ /* 0x002fc80000000000 */
[----:B------:R0:W-:Y:S01]  /*5780*/  STL [R1+0x260], R3 ;  /* 0x0002600301007387 */ /* 0x0001e20000100800 */
[----:B--2---:R-:W-:-:S03]  /*5790*/  FADD R0, RZ, R28 ;  /* 0x0000001cff007221 */ /* 0x004fc60000000000 */
        /* <DEDUP_REMOVED lines=207> */
[----:B---3--:R-:W-:-:S04]  /*6490*/  FADD R2, RZ, R132 ;  /* 0x00000084ff027221 */ /* 0x008fc80000000000 */
[----:B------:R5:W-:Y:S01]  /*64a0*/  STL [R1+0x404], R3 ;  /* 0x0004040301007387 */ /* 0x000be20000100800 */
[----:B----4-:R-:W-:-:S03]  /*64b0*/  FADD R0, RZ, R133 ;  /* 0x00000085ff007221 */ /* 0x010fc60000000000 */
[----:B------:R0:W-:Y:S04]  /*64c0*/  STL [R1+0x408], R2 ;  /* 0x0004080201007387 */ /* 0x0001e80000100800 */
[----:B------:R1:W-:Y:S01]  /*64d0*/  STL [R1+0x40c], R0 ;  /* 0x00040c0001007387 */ /* 0x0003e20000100800 */
[----:B-----5:R-:W-:-:S01]  /*64e0*/  FADD R3, RZ, R134 ;  /* 0x00000086ff037221 */ /* 0x020fc20000000000 */
[----:B0-----:R-:W-:-:S04]  /*64f0*/  FADD R2, RZ, R135 ;  /* 0x00000087ff027221 */ /* 0x001fc80000000000 */
[----:B------:R0:W-:Y:S01]  /*6500*/  STL [R1+0x410], R3 ;  /* 0x0004100301007387 */ /* 0x0001e20000100800 */
[----:B-1----:R-:W-:-:S03]  /*6510*/  FADD R0, RZ, R136 ;  /* 0x00000088ff007221 */ /* 0x002fc60000000000 */
        /* <DEDUP_REMOVED lines=32> */
[----:B------:R-:W-:-:S05]  /*6720*/  UMOV UR6, URZ ;  /* 0x0000003f00067c82 */ /* 0x000fca0008000000 */
.L_x_22:
[----:B------:R-:W-:-:S04]  /*6730*/  UIADD3 UR19, UR5, 0x1, URZ ;  /* 0x0000000105137890 */ /* 0x000fc8000fffe03f */
[----:B------:R-:W-:-:S04]  /*6740*/  UISETP.NE.AND UP0, UPT, UR19, 0xc, UPT ;  /* 0x0000000c1300788c */ /* 0x000fc8000bf05270 */
[----:B------:R-:W-:Y:S02]  /*6750*/  USEL UR8, URZ, 0x1, UP0 ;  /* 0x000000013f087887 */ /* 0x000fe40008000000 */
[----:B------:R-:W-:Y:S02]  /*6760*/  USEL UR19, UR19, URZ, UP0 ;  /* 0x0000003f13137287 */ /* 0x000fe40008000000 */
[----:B------:R-:W-:-:S06]  /*6770*/  ULOP3.LUT UR8, UR4, UR8, URZ, 0x3c, !UPT ;  /* 0x0000000804087292 */ /* 0x000fcc000f8e3c3f */
[----:B0-----:R-:W-:Y:S01]  /*6780*/  IMAD.U32 R0, RZ, RZ, UR8 ;  /* 0x00000008ff007e24 */ /* 0x001fe2000f8e00ff */
[----:B------:R-:W-:-:S06]  /*6790*/  UMOV UR8, 0x1 ;  /* 0x0000000100087882 */ /* 0x000fcc0000000000 */
.L_x_17:
[----:B------:R-:W-:-:S06]  /*67a0*/  UISETP.GE.AND UP0, UPT, UR16, 0x1, UPT ;  /* 0x000000011000788c */ /* 0x000fcc000bf06270 */
[----:B------:R-:W-:-:S13]  /*67b0*/  PLOP3.LUT P0, PT, PT, PT, UP0, 0x80, 0x0 ;  /* 0x000000000000781c */ /* 0x000fda0003f0f008 */
[----:B------:R-:W-:Y:S05]  /*67c0*/  @!P0 BRA `(.L_x_23) ;  /* 0x0000004c00948947 */ /* 0x000fea0003800000 */
[----:B------:R-:W-:Y:S01]  /*67d0*/  IMAD.U32 R2, RZ, RZ, UR16 ;  /* 0x00000010ff027e24 */ /* 0x000fe2000f8e00ff */
[----:B------:R-:W-:Y:S01]  /*67e0*/  UMOV UR29, UR5 ;  /* 0x00000005001d7c82 */ /* 0x000fe20008000000 */
[----:B------:R-:W-:-:S05]  /*67f0*/  ULDC UR32, c[0x0][0x50c] ;  /* 0x0001430000207ab9 */ /* 0x000fca0000000800 */
.L_x_31:
[----:B------:R-:W-:-:S06]  /*6800*/  UISETP.NE.AND UP0, UPT, UR28, 0x3, UPT ;  /* 0x000000031c00788c */ /* 0x000fcc000bf05270 */
[----:B------:R-:W-:-:S13]  /*6810*/  PLOP3.LUT P1, PT, PT, PT, UP0, 0x80, 0x0 ;  /* 0x000000000000781c */ /* 0x000fda0003f2f008 */
[----:B0-----:R-:W-:Y:S05]  /*6820*/  @!P1 BRA `(.L_x_24) ;  /* 0x0000000000049947 */ /* 0x001fea0003800000 */
[----:B------:R-:W-:Y:S01]  /*6830*/  BPT.TRAP 0x1 ;  /* 0x000000040000795c */ /* 0x000fe20000300000 */
.L_x_24:
[----:B------:R-:W-:Y:S01]  /*6840*/  ULEA UR9, UR19, UR12, 0x3 ;  /* 0x0000000c13097291 */ /* 0x000fe2000f8e183f */
[----:B------:R-:W-:-:S08]  /*6850*/  SHF.L.U32 R3, R0, 0x1f, RZ ;  /* 0x0000001f00037819 */ /* 0x000fd000000006ff */
[----:B------:R0:W4:Y:S01]  /*6860*/  SYNCS.PHASECHK.TRANS64.TRYWAIT P0, [UR9], R3 ;  /* 0x00000003ff0075a7 */ /* 0x0001220008000149 */
[----:B------:R-:W-:Y:S05]  /*6870*/  @!P1 BRA `(.L_x_25) ;  /* 0x0000000000049947 */ /* 0x000fea0003800000 */
[----:B------:R-:W-:Y:S01]  /*6880*/  BPT.TRAP 0x1 ;  /* 0x000000040000795c */ /* 0x000fe20000300000 */
.L_x_25:
[----:B----4-:R-:W-:Y:S05]  /*6890*/  @P0 BRA `(.L_x_26) ;  /* 0x0000000000080947 */ /* 0x010fea0003800000 */
[----:B------:R-:W4:Y:S02]  /*68a0*/  SYNCS.PHASECHK.TRANS64.TRYWAIT P0, [UR9], R3 ;  /* 0x00000003ff0075a7 */ /* 0x000f240008000149 */
[----:B----4-:R-:W-:Y:S05]  /*68b0*/  @!P0 BRA `(.L_x_27) ;  /* 0x000001dc00108947 */ /* 0x010fea0003800000 */
.L_x_26:
        /* <DEDUP_REMOVED lines=64> */
[----:B----4-:R-:W4:Y:S04]  /*6cc0*/  LDL.LU.64 R108, [R1] ;  /* 0x00000000016c7983 */ /* 0x010f280000300a00 */
[----:B------:R-:W4:Y:S04]  /*6cd0*/  LDL.LU.64 R110, [R1+0x8] ;  /* 0x00000800016e7983 */ /* 0x000f280000300a00 */
        /* <DEDUP_REMOVED lines=61> */
[----:B------:R-:W4:Y:S01]  /*70b0*/  LDL.LU.64 R234, [R1+0x1f8] ;  /* 0x0001f80001ea7983 */ /* 0x000f220000300a00 */
[----:B------:R-:W-:-:S02]  /*70c0*/  UIADD3 UR9, UR12, 0x200, URZ ;  /* 0x000002000c097890 */ /* 0x000fc4000fffe03f */
[----:B------:R-:W-:Y:S02]  /*70d0*/  UIADD3 UR10, UR12, 0x6200, URZ ;  /* 0x000062000c0a7890 */ /* 0x000fe4000fffe03f */
[----:B------:R-:W-:Y:S02]  /*70e0*/  UISETP.NE.AND UP0, UPT, UR7, URZ, UPT ;  /* 0x0000003f0700728c */ /* 0x000fe4000bf05270 */
[----:B------:R-:W-:Y:S02]  /*70f0*/  USHF.R.U32.HI UR9, URZ, 0x4, UR9 ;  /* 0x000000043f097899 */ /* 0x000fe40008011609 */
[----:B------:R-:W-:Y:S02]  /*7100*/  USHF.R.U32.HI UR10, URZ, 0x4, UR10 ;  /* 0x000000043f0a7899 */ /* 0x000fe4000801160a */
[----:B------:R-:W-:Y:S02]  /*7110*/  USEL UR8, UR8, URZ, !UP0 ;  /* 0x0000003f08087287 */ /* 0x000fe4000c000000 */
[----:B------:R-:W-:-:S02]  /*7120*/  ULOP3.LUT UR9, UR9, 0x3fff, URZ, 0xc0, !UPT ;  /* 0x00003fff09097892 */ /* 0x000fc4000f8ec03f */
[----:B------:R-:W-:Y:S02]  /*7130*/  ULOP3.LUT UR10, UR10, 0x3fff, URZ, 0xc0, !UPT ;  /* 0x00003fff0a0a7892 */ /* 0x000fe4000f8ec03f */
[----:B------:R-:W-:Y:S02]  /*7140*/  UISETP.NE.U32.AND UP0, UPT, UR8, URZ, UPT ;  /* 0x0000003f0800728c */ /* 0x000fe4000bf05070 */
[----:B------:R-:W-:Y:S02]  /*7150*/  ULOP3.LUT UR8, UR9, 0x10000, URZ, 0xfc, !UPT ;  /* 0x0001000009087892 */ /* 0x000fe4000f8efc3f */
[----:B------:R-:W-:Y:S02]  /*7160*/  ULOP3.LUT UR10, UR10, 0x10000, URZ, 0xfc, !UPT ;  /* 0x000100000a0a7892 */ /* 0x000fe4000f8efc3f */
[----:B------:R-:W-:Y:S02]  /*7170*/  ULEA UR8, UR19, UR8, 0x7 ;  /* 0x0000000813087291 */ /* 0x000fe4000f8e383f */
[----:B------:R-:W-:Y:S01]  /*7180*/  ULEA UR10, UR19, UR10, 0xa ;  /* 0x0000000a130a7291 */ /* 0x000fe2000f8e503f */
[----:B------:R-:W-:Y:S01]  /*7190*/  UMOV UR9, 0xc0000010 ;  /* 0xc000001000097882 */ /* 0x000fe20000000000 */
[----:B------:R-:W-:Y:S01]  /*71a0*/  UMOV UR11, 0xc0000010 ;  /* 0xc0000010000b7882 */ /* 0x000fe20000000000 */
[----:B----4-:R-:W-:-:S06]  /*71b0*/  WARPGROUP.ARRIVE ;  /* 0x00000000000079c5 */ /* 0x010fcc0000000000 */
[----:B------:R-:W-:Y:S03]  /*71c0*/  QGMMA.64x256x32.F32.E4M3.E4M3 R108, gdesc[UR8], R108, UP0, gsb0 ;  /* 0x03e00000086c79f3 */ /* 0x000fe6000b80086c */
[----:B------:R-:W-:Y:S02]  /*71d0*/  WARPGROUP.DEPBAR.LE gsb0, 0x0 ;  /* 0x00008000000079c5 */ /* 0x000fe40000010000 */
[----:B------:R-:W-:Y:S01]  /*71e0*/  STL.64 [R1], R108 ;  /* 0x0000006c01007387 */ /* 0x000fe20000100a00 */
[----:B0-----:R-:W-:-:S03]  /*71f0*/  IMAD.MOV.U32 R3, RZ, RZ, R108 ;  /* 0x000000ffff037224 */ /* 0x001fc600078e006c */
        /* <DEDUP_REMOVED lines=63> */
[----:B0-----:R0:W5:Y:S04]  /*75f0*/  LDL.LU.64 R234, [R1+0x678] ;  /* 0x0006780001ea7983 */ /* 0x0011680000300a00 */
[----:B------:R0:W5:Y:S04]  /*7600*/  LDL.LU.64 R232, [R1+0x670] ;  /* 0x0006700001e87983 */ /* 0x0001680000300a00 */
        /* <DEDUP_REMOVED lines=62> */
[----:B------:R-:W-:Y:S01]  /*79f0*/  UIADD3 UR10, UR10, 0x200, URZ ;  /* 0x000002000a0a7890 */ /* 0x000fe2000fffe03f */
[----:B------:R-:W-:Y:S01]  /*7a00*/  UMOV UR11, 0xc0000010 ;  /* 0xc0000010000b7882 */ /* 0x000fe20000000000 */
[----:B------:R-:W-:Y:S01]  /*7a10*/  UIADD3 UR6, UR6, 0x1, URZ ;  /* 0x0000000106067890 */ /* 0x000fe2000fffe03f */
[----:B----4-:R-:W-:-:S06]  /*7a20*/  WARPGROUP.ARRIVE ;  /* 0x00000000000079c5 */ /* 0x010fcc0000000000 */
[----:B------:R-:W-:Y:S01]  /*7a30*/  QGMMA.64x256x32.F32.E4M3.E4M3 R24, gdesc[UR8], R24, UP0, gsb0 ;  /* 0x03e00000081879f3 */ /* 0x000fe2000b800818 */
[----:B------:R-:W-:-:S04]  /*7a40*/  UISETP.NE.AND UP0, UPT, UR6, UR32, UPT ;  /* 0x000000200600728c */ /* 0x000fc8000bf05270 */
[----:B------:R-:W-:-:S06]  /*7a50*/  USEL UR7, URZ, 0x1, UP0 ;  /* 0x000000013f077887 */ /* 0x000fcc0008000000 */
[----:B------:R-:W-:Y:S01]  /*7a60*/  ISETP.NE.AND P0, PT, RZ, UR7, PT ;  /* 0x00000007ff007c0c */ /* 0x000fe2000bf05270 */
[----:B------:R-:W-:-:S12]  /*7a70*/  WARPGROUP.DEPBAR.LE gsb0, 0x0 ;  /* 0x00008000000079c5 */ /* 0x000fd80000010000 */
[----:B0-----:R-:W-:Y:S05]  /*7a80*/  @!P0 BRA `(.L_x_28) ;  /* 0x00000038008c8947 */ /* 0x001fea0003800000 */
[----:B------:R0:W-:Y:S04]  /*7a90*/  STL [R1+0x668], R31 ;  /* 0x0006681f01007387 */ /* 0x0001e80000100800 */
[----:B------:R4:W-:Y:S01]  /*7aa0*/  STL [R1+0x664], R32 ;  /* 0x0006642001007387 */ /* 0x0009e20000100800 */
[----:B0-----:R-:W-:-:S03]  /*7ab0*/  IMAD.MOV.U32 R31, RZ, RZ, R3 ;  /* 0x000000ffff1f7224 */ /* 0x001fc600078e0003 */
[----:B----4-:R-:W4:Y:S04]  /*7ac0*/  LDL R32, [R1+0x4] ;  /* 0x0000040001207983 */ /* 0x010f280000100800 */
[----:B------:R0:W-:Y:S04]  /*7ad0*/  STL [R1+0x660], R33 ;  /* 0x0006602101007387 */ /* 0x0001e80000100800 */
[----:B0-----:R-:W2:Y:S04]  /*7ae0*/  LDL R33, [R1+0x8] ;  /* 0x0000080001217983 */ /* 0x001ea80000100800 */
        /* <DEDUP_REMOVED lines=177> */
[----:B0-----:R-:W3:Y:S04]  /*8600*/  LDL.LU R122, [R1+0x200] ;  /* 0x00020000017a7983 */ /* 0x001ee80000300800 */
        /* <DEDUP_REMOVED lines=14> */
[----:B------:R-:W3:Y:S04]  /*86f0*/  LDL.LU R3, [R1+0x234] ;  /* 0x0002340001037983 */ /* 0x000ee80000300800 */
        /* <DEDUP_REMOVED lines=46> */
[----:B-----5:R0:W-:Y:S04]  /*89e0*/  STL [R1+0x480], R0 ;  /* 0x0004800001007387 */ /* 0x0201e80000100800 */
[----:B0-----:R-:W3:Y:S01]  /*89f0*/  LDL R0, [R1+0x168] ;  /* 0x0001680001007983 */ /* 0x001ee20000100800 */
[----:B------:R-:W-:-:S01]  /*8a00*/  FADD R4, R31, R4 ;  /* 0x000000041f047221 */ /* 0x000fc20000000000 */
[----:B----4-:R-:W-:Y:S01]  /*8a10*/  FADD R5, R32, R5 ;  /* 0x0000000520057221 */ /* 0x010fe20000000000 */
[----:B--2---:R-:W-:-:S01]  /*8a20*/  FADD R6, R33, R6 ;  /* 0x0000000621067221 */ /* 0x004fc20000000000 */
[----:B------:R-:W2:Y:S01]  /*8a30*/  LDL.LU R31, [R1+0x668] ;  /* 0x00066800011f7983 */ /* 0x000ea20000300800 */
[----:B---3--:R-:W-:-:S01]  /*8a40*/  FADD R7, R34, R7 ;  /* 0x0000000722077221 */ /* 0x008fc20000000000 */
[----:B------:R-:W-:-:S02]  /*8a50*/  FADD R8, R35, R8 ;  /* 0x0000000823087221 */ /* 0x000fc40000000000 */
[----:B------:R-:W3:Y:S01]  /*8a60*/  LDL.LU R32, [R1+0x664] ;  /* 0x0006640001207983 */ /* 0x000ee20000300800 */
[----:B------:R-:W-:-:S03]  /*8a70*/  FADD R9, R36, R9 ;  /* 0x0000000924097221 */ /* 0x000fc60000000000 */
[----:B------:R-:W4:Y:S01]  /*8a80*/  LDL.LU R33, [R1+0x660] ;  /* 0x0006600001217983 */ /* 0x000f220000300800 */
        /* <DEDUP_REMOVED lines=160> */
[----:B------:R-:W-:-:S01]  /*9490*/  FADD R218, R117, R218 ;  /* 0x000000da75da7221 */ /* 0x000fc20000000000 */
[----:B------:R-:W-:Y:S02]  /*94a0*/  FADD R122, R124, R122 ;  /* 0x0000007a7c7a7221 */ /* 0x000fe40000000000 */
[----:B------:R-:W4:Y:S01]  /*94b0*/  LDL.LU R114, [R1+0x51c] ;  /* 0x00051c0001727983 */ /* 0x000f220000300800 */
[----:B------:R-:W-:-:S03]  /*94c0*/  FADD R219, R118, R219 ;  /* 0x000000db76db7221 */ /* 0x000fc60000000000 */
[----:B------:R-:W4:Y:S01]  /*94d0*/  LDL.LU R115, [R1+0x518] ;  /* 0x0005180001737983 */ /* 0x000f220000300800 */
[----:B------:R-:W-:-:S03]  /*94e0*/  FADD R220, R119, R220 ;  /* 0x000000dc77dc7221 */ /* 0x000fc60000000000 */
[----:B------:R-:W4:Y:S01]  /*94f0*/  LDL.LU R116, [R1+0x514] ;  /* 0x0005140001747983 */ /* 0x000f220000300800 */
[----:B------:R-:W-:-:S03]  /*9500*/  FADD R221, R120, R221 ;  /* 0x000000dd78dd7221 */ /* 0x000fc60000000000 */
[----:B------:R-:W4:Y:S04]  /*9510*/  LDL.LU R117, [R1+0x510] ;  /* 0x0005100001757983 */ /* 0x000f280000300800 */
[----:B------:R-:W4:Y:S04]  /*9520*/  LDL.LU R118, [R1+0x50c] ;  /* 0x00050c0001767983 */ /* 0x000f280000300800 */
[----:B------:R-:W4:Y:S04]  /*9530*/  LDL.LU R119, [R1+0x508] ;  /* 0x0005080001777983 */ /* 0x000f280000300800 */
[----:B------:R-:W4:Y:S01]  /*9540*/  LDL.LU R120, [R1+0x504] ;  /* 0x0005040001787983 */ /* 0x000f220000300800 */
[----:B------:R-:W-:-:S01]  /*9550*/  FADD R237, R126, R237 ;  /* 0x000000ed7eed7221 */ /* 0x000fc20000000000 */
[----:B------:R-:W-:Y:S01]  /*9560*/  FADD R236, R128, R236 ;  /* 0x000000ec80ec7221 */ /* 0x000fe20000000000 */
[----:B------:R-:W-:-:S01]  /*9570*/  FADD R225, R150, R225 ;  /* 0x000000e196e17221 */ /* 0x000fc20000000000 */
[----:B------:R0:W-:Y:S01]  /*9580*/  STL [R1+0x200], R122 ;  /* 0x0002007a01007387 */ /* 0x0001e20000100800 */
[----:B------:R-:W-:-:S01]  /*9590*/  FADD R228, R146, R228 ;  /* 0x000000e492e47221 */ /* 0x000fc20000000000 */
[----:B------:R-:W-:Y:S01]  /*95a0*/  FADD R230, R143, R230 ;  /* 0x000000e68fe67221 */ /* 0x000fe20000000000 */
[----:B------:R-:W-:-:S01]  /*95b0*/  FADD R231, R141, R231 ;  /* 0x000000e78de77221 */ /* 0x000fc20000000000 */
[----:B------:R-:W-:Y:S01]  /*95c0*/  FADD R223, R2, R223 ;  /* 0x000000df02df7221 */ /* 0x000fe20000000000 */
[----:B------:R-:W-:-:S01]  /*95d0*/  FADD R222, R0, R222 ;  /* 0x000000de00de7221 */ /* 0x000fc20000000000 */
[----:B------:R-:W-:Y:S01]  /*95e0*/  FADD R224, R151, R224 ;  /* 0x000000e097e07221 */ /* 0x000fe20000000000 */
[----:B------:R-:W-:-:S01]  /*95f0*/  FADD R226, R149, R226 ;  /* 0x000000e295e27221 */ /* 0x000fc20000000000 */
[----:B------:R-:W-:Y:S01]  /*9600*/  FADD R227, R147, R227 ;  /* 0x000000e393e37221 */ /* 0x000fe20000000000 */
[----:B------:R-:W-:-:S01]  /*9610*/  FADD R229, R145, R229 ;  /* 0x000000e591e57221 */ /* 0x000fc20000000000 */
[----:B0-----:R-:W2:Y:S01]  /*9620*/  LDL.LU R122, [R1+0x204] ;  /* 0x00020400017a7983 */ /* 0x001ea20000300800 */
[----:B------:R-:W-:-:S01]  /*9630*/  FADD R232, R136, R232 ;  /* 0x000000e888e87221 */ /* 0x000fc20000000000 */
[----:B------:R-:W-:Y:S01]  /*9640*/  FADD R233, R134, R233 ;  /* 0x000000e986e97221 */ /* 0x000fe20000000000 */
[----:B------:R-:W-:-:S01]  /*9650*/  FADD R234, R132, R234 ;  /* 0x000000ea84ea7221 */ /* 0x000fc20000000000 */
[----:B------:R-:W3:Y:S01]  /*9660*/  LDL.LU R124, [R1+0x208] ;  /* 0x00020800017c7983 */ /* 0x000ee20000300800 */
[----:B------:R-:W-:-:S03]  /*9670*/  FADD R235, R130, R235 ;  /* 0x000000eb82eb7221 */ /* 0x000fc60000000000 */
[----:B------:R-:W4:Y:S04]  /*9680*/  LDL.LU R126, [R1+0x20c] ;  /* 0x00020c00017e7983 */ /* 0x000f280000300800 */
[----:B------:R-:W4:Y:S04]  /*9690*/  LDL.LU R128, [R1+0x210] ;  /* 0x0002100001807983 */ /* 0x000f280000300800 */
[----:B------:R-:W4:Y:S04]  /*96a0*/  LDL.LU R150, [R1+0x214] ;  /* 0x0002140001967983 */ /* 0x000f280000300800 */
[----:B------:R-:W4:Y:S04]  /*96b0*/  LDL.LU R146, [R1+0x218] ;  /* 0x0002180001927983 */ /* 0x000f280000300800 */
[----:B------:R-:W4:Y:S04]  /*96c0*/  LDL.LU R143, [R1+0x21c] ;  /* 0x00021c00018f7983 */ /* 0x000f280000300800 */
[----:B------:R-:W4:Y:S04]  /*96d0*/  LDL.LU R141, [R1+0x220] ;  /* 0x00022000018d7983 */ /* 0x000f280000300800 */
[----:B------:R-:W4:Y:S04]  /*96e0*/  LDL.LU R2, [R1+0x224] ;  /* 0x0002240001027983 */ /* 0x000f280000300800 */
[----:B------:R-:W4:Y:S04]  /*96f0*/  LDL.LU R0, [R1+0x228] ;  /* 0x0002280001007983 */ /* 0x000f280000300800 */
[----:B------:R-:W4:Y:S04]  /*9700*/  LDL R130, [R1+0x1e0] ;  /* 0x0001e00001827983 */ /* 0x000f280000100800 */
[----:B------:R-:W4:Y:S04]  /*9710*/  LDL R132, [R1+0x1e4] ;  /* 0x0001e40001847983 */ /* 0x000f280000100800 */
[----:B------:R-:W4:Y:S04]  /*9720*/  LDL R134, [R1+0x1e8] ;  /* 0x0001e80001867983 */ /* 0x000f280000100800 */
[----:B------:R-:W4:Y:S04]  /*9730*/  LDL R136, [R1+0x1ec] ;  /* 0x0001ec0001887983 */ /* 0x000f280000100800 */
[----:B------:R-:W4:Y:S04]  /*9740*/  LDL R151, [R1+0x1f0] ;  /* 0x0001f00001977983 */ /* 0x000f280000100800 */
[----:B------:R-:W4:Y:S04]  /*9750*/  LDL R149, [R1+0x1f4] ;  /* 0x0001f40001957983 */ /* 0x000f280000100800 */
[----:B------:R-:W4:Y:S04]  /*9760*/  LDL R147, [R1+0x1f8] ;  /* 0x0001f80001937983 */ /* 0x000f280000100800 */
[----:B------:R-:W4:Y:S01]  /*9770*/  LDL R145, [R1+0x1fc] ;  /* 0x0001fc0001917983 */ /* 0x000f220000100800 */
[----:B------:R-:W-:-:S01]  /*9780*/  FADD R137, R138, R137 ;  /* 0x000000898a897221 */ /* 0x000fc20000000000 */
[----:B------:R-:W-:Y:S01]  /*9790*/  FADD R133, R135, R133 ;  /* 0x0000008587857221 */ /* 0x000fe20000000000 */
[----:B------:R-:W-:-:S01]  /*97a0*/  FADD R3, R131, R3 ;  /* 0x0000000383037221 */ /* 0x000fc20000000000 */
[----:B--2---:R-:W-:-:S02]  /*97b0*/  FADD R122, R121, R122 ;  /* 0x0000007a797a7221 */ /* 0x004fc40000000000 */
[----:B------:R-:W2:Y:S01]  /*97c0*/  LDL.LU R121, [R1+0x500] ;  /* 0x0005000001797983 */ /* 0x000ea20000300800 */
[----:B---3--:R-:W-:-:S03]  /*97d0*/  FADD R124, R123, R124 ;  /* 0x0000007c7b7c7221 */ /* 0x008fc60000000000 */
[----:B------:R0:W-:Y:S01]  /*97e0*/  STL [R1+0x204], R122 ;  /* 0x0002047a01007387 */ /* 0x0001e20000100800 */
[----:B----4-:R-:W-:-:S01]  /*97f0*/  FADD R126, R125, R126 ;  /* 0x0000007e7d7e7221 */ /* 0x010fc20000000000 */
[----:B------:R-:W-:Y:S02]  /*9800*/  FADD R128, R127, R128 ;  /* 0x000000807f807221 */ /* 0x000fe40000000000 */
[----:B0-----:R-:W3:Y:S04]  /*9810*/  LDL.LU R122, [R1+0x4fc] ;  /* 0x0004fc00017a7983 */ /* 0x001ee80000300800 */
[----:B------:R-:W4:Y:S04]  /*9820*/  LDL.LU R123, [R1+0x4f8] ;  /* 0x0004f800017b7983 */ /* 0x000f280000300800 */
[----:B------:R0:W-:Y:S01]  /*9830*/  STL [R1+0x208], R124 ;  /* 0x0002087c01007387 */ /* 0x0001e20000100800 */
[----:B------:R-:W-:-:S01]  /*9840*/  FADD R150, R129, R150 ;  /* 0x0000009681967221 */ /* 0x000fc20000000000 */
[----:B------:R-:W-:Y:S01]  /*9850*/  FADD R146, R148, R146 ;  /* 0x0000009294927221 */ /* 0x000fe20000000000 */
[----:B------:R-:W-:-:S01]  /*9860*/  FADD R143, R144, R143 ;  /* 0x0000008f908f7221 */ /* 0x000fc20000000000 */
[----:B------:R-:W-:Y:S01]  /*9870*/  FADD R141, R142, R141 ;  /* 0x0000008d8e8d7221 */ /* 0x000fe20000000000 */
[----:B0-----:R-:W4:Y:S04]  /*9880*/  LDL.LU R124, [R1+0x4f4] ;  /* 0x0004f400017c7983 */ /* 0x001f280000300800 */
[----:B------:R-:W4:Y:S04]  /*9890*/  LDL.LU R125, [R1+0x4f0] ;  /* 0x0004f000017d7983 */ /* 0x000f280000300800 */
[----:B------:R0:W-:Y:S01]  /*98a0*/  STL [R1+0x20c], R126 ;  /* 0x00020c7e01007387 */ /* 0x0001e20000100800 */
[----:B------:R-:W-:-:S01]  /*98b0*/  FADD R2, R140, R2 ;  /* 0x000000028c027221 */ /* 0x000fc20000000000 */
[----:B------:R-:W-:-:S02]  /*98c0*/  FADD R0, R139, R0 ;  /* 0x000000008b007221 */ /* 0x000fc40000000000 */
[----:B0-----:R-:W4:Y:S04]  /*98d0*/  LDL.LU R126, [R1+0x4ec] ;  /* 0x0004ec00017e7983 */ /* 0x001f280000300800 */
[----:B------:R-:W4:Y:S04]  /*98e0*/  LDL.LU R127, [R1+0x4e8] ;  /* 0x0004e800017f7983 */ /* 0x000f280000300800 */
[----:B------:R0:W-:Y:S04]  /*98f0*/  STL [R1+0x210], R128 ;  /* 0x0002108001007387 */ /* 0x0001e80000100800 */
[----:B0-----:R-:W4:Y:S04]  /*9900*/  LDL.LU R128, [R1+0x4e4] ;  /* 0x0004e40001807983 */ /* 0x001f280000300800 */
[----:B------:R-:W4:Y:S04]  /*9910*/  LDL.LU R129, [R1+0x4e0] ;  /* 0x0004e00001817983 */ /* 0x000f280000300800 */
[----:B------:R-:W-:Y:S04]  /*9920*/  STL [R1+0x214], R150 ;  /* 0x0002149601007387 */ /* 0x000fe80000100800 */
[----:B------:R-:W-:Y:S04]  /*9930*/  STL [R1+0x218], R146 ;  /* 0x0002189201007387 */ /* 0x000fe80000100800 */
[----:B------:R-:W-:Y:S04]  /*9940*/  STL [R1+0x21c], R143 ;  /* 0x00021c8f01007387 */ /* 0x000fe80000100800 */
[----:B------:R-:W-:Y:S04]  /*9950*/  STL [R1+0x220], R141 ;  /* 0x0002208d01007387 */ /* 0x000fe80000100800 */
[----:B------:R-:W-:Y:S04]  /*9960*/  STL [R1+0x224], R2 ;  /* 0x0002240201007387 */ /* 0x000fe80000100800 */
[----:B------:R-:W-:Y:S04]  /*9970*/  STL [R1+0x228], R0 ;  /* 0x0002280001007387 */ /* 0x000fe80000100800 */
[----:B------:R-:W2:Y:S04]  /*9980*/  LDL.LU R131, [R1+0x238] ;  /* 0x0002380001837983 */ /* 0x000ea80000300800 */
[----:B------:R-:W-:Y:S04]  /*9990*/  STL [R1+0x22c], R137 ;  /* 0x00022c8901007387 */ /* 0x000fe80000100800 */
[----:B------:R0:W-:Y:S04]  /*99a0*/  STL [R1+0x230], R133 ;  /* 0x0002308501007387 */ /* 0x0001e80000100800 */
[----:B0-----:R-:W3:Y:S04]  /*99b0*/  LDL.LU R133, [R1+0x23c] ;  /* 0x00023c0001857983 */ /* 0x001ee80000300800 */
[----:B------:R-:W4:Y:S04]  /*99c0*/  LDL.LU R135, [R1+0x240] ;  /* 0x0002400001877983 */ /* 0x000f280000300800 */
[----:B------:R0:W-:Y:S04]  /*99d0*/  STL [R1+0x234], R3 ;  /* 0x0002340301007387 */ /* 0x0001e80000100800 */
        /* <DEDUP_REMOVED lines=11> */
[----:B0-----:R-:W4:Y:S04]  /*9a90*/  LDL.LU R3, [R1+0x270] ;  /* 0x0002700001037983 */ /* 0x001f280000300800 */
[----:B------:R-:W4:Y:S04]  /*9aa0*/  LDL.LU R2, [R1+0x274] ;  /* 0x0002740001027983 */ /* 0x000f280000300800 */
[----:B------:R-:W4:Y:S01]  /*9ab0*/  LDL.LU R0, [R1+0x278] ;  /* 0x0002780001007983 */ /* 0x000f220000300800 */
[----:B--2---:R-:W-:-:S03]  /*9ac0*/  FADD R131, R130, R131 ;  /* 0x0000008382837221 */ /* 0x004fc60000000000 */
[----:B------:R-:W2:Y:S04]  /*9ad0*/  LDL.LU R130, [R1+0x4dc] ;  /* 0x0004dc0001827983 */ /* 0x000ea80000300800 */
[----:B------:R0:W-:Y:S04]  /*9ae0*/  STL [R1+0x238], R131 ;  /* 0x0002388301007387 */ /* 0x0001e80000100800 */
[----:B0-----:R-:W2:Y:S01]  /*9af0*/  LDL.LU R131, [R1+0x4d8] ;  /* 0x0004d80001837983 */ /* 0x001ea20000300800 */
[----:B---3--:R-:W-:-:S03]  /*9b00*/  FADD R133, R132, R133 ;  /* 0x0000008584857221 */ /* 0x008fc60000000000 */
[----:B------:R-:W3:Y:S01]  /*9b10*/  LDL.LU R132, [R1+0x4d4] ;  /* 0x0004d40001847983 */ /* 0x000ee20000300800 */
[----:B----4-:R-:W-:-:S03]  /*9b20*/  FADD R135, R134, R135 ;  /* 0x0000008786877221 */ /* 0x010fc60000000000 */
[----:B------:R0:W-:Y:S01]  /*9b30*/  STL [R1+0x23c], R133 ;  /* 0x00023c8501007387 */ /* 0x0001e20000100800 */
[----:B------:R-:W-:-:S03]  /*9b40*/  FADD R137, R136, R137 ;  /* 0x0000008988897221 */ /* 0x000fc60000000000 */
[----:B0-----:R-:W4:Y:S01]  /*9b50*/  LDL.LU R133, [R1+0x4d0] ;  /* 0x0004d00001857983 */ /* 0x001f220000300800 */
[----:B------:R-:W-:-:S03]  /*9b60*/  FADD R150, R151, R150 ;  /* 0x0000009697967221 */ /* 0x000fc60000000000 */
[----:B------:R-:W4:Y:S01]  /*9b70*/  LDL.LU R134, [R1+0x4cc] ;  /* 0x0004cc0001867983 */ /* 0x000f220000300800 */
[----:B------:R-:W-:-:S03]  /*9b80*/  FADD R148, R149, R148 ;  /* 0x0000009495947221 */ /* 0x000fc60000000000 */
[----:B------:R0:W-:Y:S01]  /*9b90*/  STL [R1+0x240], R135 ;  /* 0x0002408701007387 */ /* 0x0001e20000100800 */
[----:B------:R-:W-:-:S01]  /*9ba0*/  FADD R146, R147, R146 ;  /* 0x0000009293927221 */ /* 0x000fc20000000000 */
[----:B------:R-:W-:Y:S02]  /*9bb0*/  FADD R144, R145, R144 ;  /* 0x0000009091907221 */ /* 0x000fe40000000000 */
[----:B0-----:R-:W4:Y:S01]  /*9bc0*/  LDL.LU R135, [R1+0x4c8] ;  /* 0x0004c80001877983 */ /* 0x001f220000300800 */
[----:B------:R-:W-:-:S03]  /*9bd0*/  FADD R143, R24, R143 ;  /* 0x0000008f188f7221 */ /* 0x000fc60000000000 */
[----:B------:R-:W4:Y:S01]  /*9be0*/  LDL.LU R136, [R1+0x4c4] ;  /* 0x0004c40001887983 */ /* 0x000f220000300800 */
[----:B------:R-:W-:-:S03]  /*9bf0*/  FADD R142, R25, R142 ;  /* 0x0000008e198e7221 */ /* 0x000fc60000000000 */
[----:B------:R0:W-:Y:S01]  /*9c00*/  STL [R1+0x244], R137 ;  /* 0x0002448901007387 */ /* 0x0001e20000100800 */
[----:B------:R-:W-:-:S01]  /*9c10*/  FADD R141, R26, R141 ;  /* 0x0000008d1a8d7221 */ /* 0x000fc20000000000 */
[----:B------:R-:W-:Y:S01]  /*9c20*/  FADD R140, R27, R140 ;  /* 0x0000008c1b8c7221 */ /* 0x000fe20000000000 */
[----:B------:R-:W-:-:S01]  /*9c30*/  FADD R139, R28, R139 ;  /* 0x0000008b1c8b7221 */ /* 0x000fc20000000000 */
[----:B0-----:R-:W4:Y:S04]  /*9c40*/  LDL.LU R137, [R1+0x4c0] ;  /* 0x0004c00001897983 */ /* 0x001f280000300800 */
[----:B------:R0:W-:Y:S01]  /*9c50*/  STL [R1+0x248], R150 ;  /* 0x0002489601007387 */ /* 0x0001e20000100800 */
[----:B------:R-:W-:-:S03]  /*9c60*/  FADD R138, R29, R138 ;  /* 0x0000008a1d8a7221 */ /* 0x000fc60000000000 */
[----:B------:R1:W-:Y:S04]  /*9c70*/  STL [R1+0x24c], R148 ;  /* 0x00024c9401007387 */ /* 0x0003e80000100800 */
        /* <DEDUP_REMOVED lines=9> */
[----:B------:R1:W-:Y:S04]  /*9d10*/  STL [R1+0x268], R139 ;  /* 0x0002688b01007387 */ /* 0x0003e80000100800 */
[----:B------:R1:W-:Y:S04]  /*9d20*/  STL [R1+0x26c], R138 ;  /* 0x00026c8a01007387 */ /* 0x0003e80000100800 */
[----:B------:R-:W2:Y:S04]  /*9d30*/  LDL.LU R151, [R1+0x27c] ;  /* 0x00027c0001977983 */ /* 0x000ea80000300800 */
[----:B------:R1:W-:Y:S04]  /*9d40*/  STL [R1+0x270], R3 ;  /* 0x0002700301007387 */ /* 0x0003e80000100800 */
[----:B0-----:R-:W3:Y:S04]  /*9d50*/  LDL.LU R150, [R1+0x280] ;  /* 0x0002800001967983 */ /* 0x001ee80000300800 */
[----:B------:R0:W-:Y:S04]  /*9d60*/  STL [R1+0x274], R2 ;  /* 0x0002740201007387 */ /* 0x0001e80000100800 */
[----:B------:R-:W4:Y:S04]  /*9d70*/  LDL.LU R149, [R1+0x284] ;  /* 0x0002840001957983 */ /* 0x000f280000300800 */
[----:B------:R0:W-:Y:S04]  /*9d80*/  STL [R1+0x278], R0 ;  /* 0x0002780001007387 */ /* 0x0001e80000100800 */
[----:B-1----:R-:W4:Y:S04]  /*9d90*/  LDL.LU R148, [R1+0x288] ;  /* 0x0002880001947983 */ /* 0x002f280000300800 */
        /* <DEDUP_REMOVED lines=12> */
[----:B------:R-:W4:Y:S01]  /*9e60*/  LDL.LU R0, [R1+0x2bc] ;  /* 0x0002bc0001007983 */ /* 0x000f220000300800 */
[----:B--2---:R-:W-:-:S01]  /*9e70*/  FADD R151, R33, R151 ;  /* 0x0000009721977221 */ /* 0x004fc20000000000 */
[----:B---3--:R-:W-:-:S04]  /*9e80*/  FADD R150, R34, R150 ;  /* 0x0000009622967221 */ /* 0x008fc80000000000 */
[----:B------:R0:W-:Y:S01]  /*9e90*/  STL [R1+0x27c], R151 ;  /* 0x00027c9701007387 */ /* 0x0001e20000100800 */
[----:B----4-:R-:W-:-:S03]  /*9ea0*/  FADD R149, R35, R149 ;  /* 0x0000009523957221 */ /* 0x010fc60000000000 */
[----:B------:R1:W-:Y:S01]  /*9eb0*/  STL [R1+0x280], R150 ;  /* 0x0002809601007387 */ /* 0x0003e20000100800 */
[----:B------:R-:W-:-:S03]  /*9ec0*/  FADD R148, R36, R148 ;  /* 0x0000009424947221 */ /* 0x000fc60000000000 */
        /* <DEDUP_REMOVED lines=24> */
[----:B0-----:R-:W4:Y:S01]  /*a050*/  LDL.LU R151, [R1+0x2c0] ;  /* 0x0002c00001977983 */ /* 0x001f220000300800 */
[----:B------:R-:W-:-:S03]  /*a060*/  FADD R0, R49, R0 ;  /* 0x0000000031007221 */ /* 0x000fc60000000000 */
[----:B------:R0:W-:Y:S04]  /*a070*/  STL [R1+0x2b4], R3 ;  /* 0x0002b40301007387 */ /* 0x0001e80000100800 */
[----:B-1----:R-:W4:Y:S04]  /*a080*/  LDL.LU R150, [R1+0x2c4] ;  /* 0x0002c40001967983 */ /* 0x002f280000300800 */
[----:B------:R1:W-:Y:S04]  /*a090*/  STL [R1+0x2b8], R2 ;  /* 0x0002b80201007387 */ /* 0x0003e80000100800 */
[----:B--2---:R-:W2:Y:S04]  /*a0a0*/  LDL.LU R149, [R1+0x2c8] ;  /* 0x0002c80001957983 */ /* 0x004ea80000300800 */
[----:B------:R1:W-:Y:S04]  /*a0b0*/  STL [R1+0x2bc], R0 ;  /* 0x0002bc0001007387 */ /* 0x0003e80000100800 */
[----:B---3--:R-:W3:Y:S04]  /*a0c0*/  LDL.LU R148, [R1+0x2cc] ;  /* 0x0002cc0001947983 */ /* 0x008ee80000300800 */
[----:B----4-:R-:W4:Y:S04]  /*a0d0*/  LDL.LU R147, [R1+0x2d0] ;  /* 0x0002d00001937983 */ /* 0x010f280000300800 */
        /* <DEDUP_REMOVED lines=10> */
[----:B-1----:R-:W4:Y:S04]  /*a180*/  LDL.LU R2, [R1+0x2fc] ;  /* 0x0002fc0001027983 */ /* 0x002f280000300800 */
[----:B------:R-:W4:Y:S01]  /*a190*/  LDL.LU R0, [R1+0x300] ;  /* 0x0003000001007983 */ /* 0x000f220000300800 */
[----:B------:R-:W-:-:S01]  /*a1a0*/  FADD R151, R50, R151 ;  /* 0x0000009732977221 */ /* 0x000fc20000000000 */
[----:B------:R-:W-:-:S04]  /*a1b0*/  FADD R150, R51, R150 ;  /* 0x0000009633967221 */ /* 0x000fc80000000000 */
[----:B------:R0:W-:Y:S01]  /*a1c0*/  STL [R1+0x2c0], R151 ;  /* 0x0002c09701007387 */ /* 0x0001e20000100800 */
[----:B--2---:R-:W-:-:S03]  /*a1d0*/  FADD R149, R52, R149 ;  /* 0x0000009534957221 */ /* 0x004fc60000000000 */
[----:B------:R1:W-:Y:S01]  /*a1e0*/  STL [R1+0x2c4], R150 ;  /* 0x0002c49601007387 */ /* 0x0003e20000100800 */
[----:B---3--:R-:W-:-:S03]  /*a1f0*/  FADD R148, R53, R148 ;  /* 0x0000009435947221 */ /* 0x008fc60000000000 */
        /* <DEDUP_REMOVED lines=200> */
[----:B------:R-:W-:Y:S01]  /*ae80*/  STL [R1+0x3d0], R151 ;  /* 0x0003d09701007387 */ /* 0x000fe20000100800 */
[----:B--2---:R-:W-:-:S03]  /*ae90*/  FADD R149, R120, R149 ;  /* 0x0000009578957221 */ /* 0x004fc60000000000 */
[----:B------:R-:W-:Y:S01]  /*aea0*/  STL [R1+0x3d4], R150 ;  /* 0x0003d49601007387 */ /* 0x000fe20000100800 */
[----:B---3--:R-:W-:-:S03]  /*aeb0*/  FADD R148, R121, R148 ;  /* 0x0000009479947221 */ /* 0x008fc60000000000 */
[----:B------:R-:W-:Y:S01]  /*aec0*/  STL [R1+0x3d8], R149 ;  /* 0x0003d89501007387 */ /* 0x000fe20000100800 */
[----:B----4-:R-:W-:-:S03]  /*aed0*/  FADD R147, R122, R147 ;  /* 0x000000937a937221 */ /* 0x010fc60000000000 */
[----:B------:R-:W-:Y:S01]  /*aee0*/  STL [R1+0x3dc], R148 ;  /* 0x0003dc9401007387 */ /* 0x000fe20000100800 */
[----:B------:R-:W-:-:S03]  /*aef0*/  FADD R146, R123, R146 ;  /* 0x000000927b927221 */ /* 0x000fc60000000000 */
        /* <DEDUP_REMOVED lines=18> */
[----:B------:R0:W-:Y:S04]  /*b020*/  STL [R1+0x404], R138 ;  /* 0x0004048a01007387 */ /* 0x0001e80000100800 */
[----:B0-----:R-:W2:Y:S04]  /*b030*/  LDL.LU R138, [R1+0x414] ;  /* 0x00041400018a7983 */ /* 0x001ea80000300800 */
[----:B------:R-:W-:Y:S04]  /*b040*/  STL [R1+0x408], R3 ;  /* 0x0004080301007387 */ /* 0x000fe80000100800 */
[----:B------:R-:W3:Y:S01]  /*b050*/  LDL.LU R139, [R1+0x418] ;  /* 0x00041800018b7983 */ /* 0x000ee20000300800 */
[----:B------:R-:W-:-:S01]  /*b060*/  FADD R2, R133, R2 ;  /* 0x0000000285027221 */ /* 0x000fc20000000000 */
[----:B------:R-:W-:-:S04]  /*b070*/  FADD R0, R134, R0 ;  /* 0x0000000086007221 */ /* 0x000fc80000000000 */
[----:B------:R0:W-:Y:S04]  /*b080*/  STL [R1+0x40c], R2 ;  /* 0x00040c0201007387 */ /* 0x0001e80000100800 */
        /* <DEDUP_REMOVED lines=16> */
[----:B--2---:R-:W-:-:S05]  /*b190*/  FADD R138, R135, R138 ;  /* 0x0000008a878a7221 */ /* 0x004fca0000000000 */
[----:B------:R0:W-:Y:S01]  /*b1a0*/  STL [R1+0x414], R138 ;  /* 0x0004148a01007387 */ /* 0x0001e20000100800 */
[----:B---3--:R-:W-:-:S03]  /*b1b0*/  FADD R139, R136, R139 ;  /* 0x0000008b888b7221 */ /* 0x008fc60000000000 */
[----:B0-----:R-:W2:Y:S04]  /*b1c0*/  LDL.LU R138, [R1+0x4bc] ;  /* 0x0004bc00018a7983 */ /* 0x001ea80000300800 */
[----:B------:R0:W-:Y:S04]  /*b1d0*/  STL [R1+0x418], R139 ;  /* 0x0004188b01007387 */ /* 0x0001e80000100800 */
[----:B0-----:R-:W3:Y:S01]  /*b1e0*/  LDL.LU R139, [R1+0x4b8] ;  /* 0x0004b800018b7983 */ /* 0x001ee20000300800 */
[----:B----4-:R-:W-:-:S05]  /*b1f0*/  FADD R140, R137, R140 ;  /* 0x0000008c898c7221 */ /* 0x010fca0000000000 */
[----:B------:R0:W-:Y:S04]  /*b200*/  STL [R1+0x41c], R140 ;  /* 0x00041c8c01007387 */ /* 0x0001e80000100800 */
[----:B0-----:R-:W4:Y:S01]  /*b210*/  LDL.LU R140, [R1+0x4b4] ;  /* 0x0004b400018c7983 */ /* 0x001f220000300800 */
        /* <DEDUP_REMOVED lines=35> */
[----:B0-----:R0:W5:Y:S01]  /*b450*/  LDL.LU R2, [R1+0x484] ;  /* 0x0004840001027983 */ /* 0x0011620000300800 */
[----:B------:R-:W-:Y:S01]  /*b460*/  UMOV UR6, URZ ;  /* 0x0000003f00067c82 */ /* 0x000fe20008000000 */
[----:B--2---:R-:W-:-:S05]  /*b470*/  FADD R0, R150, R0 ;  /* 0x0000000096007221 */ /* 0x004fca0000000000 */
[----:B------:R1:W-:Y:S01]  /*b480*/  STL [R1+0x450], R0 ;  /* 0x0004500001007387 */ /* 0x0003e20000100800 */
[----:B---3--:R-:W-:-:S03]  /*b490*/  FADD R3, R3, R151 ;  /* 0x0000009703037221 */ /* 0x008fc60000000000 */
[----:B-1----:R0:W5:Y:S04]  /*b4a0*/  LDL.LU R0, [R1+0x480] ;  /* 0x0004800001007983 */ /* 0x0021680000300800 */
[----:B------:R0:W-:Y:S02]  /*b4b0*/  STL [R1+0x454], R3 ;  /* 0x0004540301007387 */ /* 0x0001e40000100800 */
.L_x_28:
[----:B------:R-:W-:Y:S05]  /*b4c0*/  @!P1 BRA `(.L_x_29) ;  /* 0x0000000000049947 */ /* 0x000fea0003800000 */
[----:B------:R-:W-:Y:S01]  /*b4d0*/  BPT.TRAP 0x1 ;  /* 0x000000040000795c */ /* 0x000fe20000300000 */
.L_x_29:
[----:B------:R-:W-:Y:S02]  /*b4e0*/  UISETP.GT.U32.AND UP0, UPT, UR13, 0x1, UPT ;  /* 0x000000010d00788c */ /* 0x000fe4000bf04070 */
[----:B------:R-:W-:-:S04]  /*b4f0*/  ULEA UR8, UR29, UR12, 0x3 ;  /* 0x0000000c1d087291 */ /* 0x000fc8000f8e183f */
[----:B------:R-:W-:Y:S01]  /*b500*/  UIADD3 UR8, UR8, 0x60, URZ ;  /* 0x0000006008087890 */ /* 0x000fe2000fffe03f */
[----:B------:R-:W-:-:S03]  /*b510*/  PLOP3.LUT P0, PT, PT, PT, UP0, 0x80, 0x0 ;  /* 0x000000000000781c */ /* 0x000fc60003f0f008 */
[----:B------:R-:W-:-:S09]  /*b520*/  UPRMT UR8, URZ, 0x654, UR8 ;  /* 0x000006543f087896 */ /* 0x000fd20008000008 */
[----:B------:R-:W-:Y:S01]  /*b530*/  SYNCS.ARRIVE.TRANS64.RED.A1T0 RZ, [UR8], RZ ;  /* 0x000000ffffff79a7 */ /* 0x000fe20008100408 */
[----:B------:R-:W-:Y:S05]  /*b540*/  @P0 BRA `(.L_x_30) ;  /* 0x0000000000040947 */ /* 0x000fea0003800000 */
[----:B------:R-:W-:Y:S01]  /*b550*/  BPT.TRAP 0x1 ;  /* 0x000000040000795c */ /* 0x000fe20000300000 */
.L_x_30:
[----:B------:R-:W-:Y:S01]  /*b560*/  UIADD3 UR19, UR19, 0x1, URZ ;  /* 0x0000000113137890 */ /* 0x000fe2000fffe03f */
[C---:B-----5:R-:W-:Y:S01]  /*b570*/  ISETP.GT.AND P0, PT, R2.reuse, 0x1, PT ;  /* 0x000000010200780c */ /* 0x060fe20003f04270 */
[----:B------:R-:W-:Y:S01]  /*b580*/  UIADD3 UR29, UR29, 0x1, URZ ;  /* 0x000000011d1d7890 */ /* 0x000fe2000fffe03f */
[----:B------:R-:W-:Y:S01]  /*b590*/  VIADD R2, R2, 0xffffffff ;  /* 0xffffffff02027836 */ /* 0x000fe20000000000 */
[----:B------:R-:W-:Y:S02]  /*b5a0*/  UISETP.NE.AND UP0, UPT, UR19, 0xc, UPT ;  /* 0x0000000c1300788c */ /* 0x000fe4000bf05270 */
[----:B------:R-:W-:Y:S02]  /*b5b0*/  UISETP.NE.AND UP1, UPT, UR29, 0xc, UPT ;  /* 0x0000000c1d00788c */ /* 0x000fe4000bf25270 */
[----:B------:R-:W-:Y:S02]  /*b5c0*/  USEL UR8, URZ, 0x1, UP0 ;  /* 0x000000013f087887 */ /* 0x000fe40008000000 */
[----:B------:R-:W-:-:S02]  /*b5d0*/  USEL UR19, UR19, URZ, UP0 ;  /* 0x0000003f13137287 */ /* 0x000fc40008000000 */
[----:B------:R-:W-:Y:S02]  /*b5e0*/  USEL UR29, UR29, URZ, UP1 ;  /* 0x0000003f1d1d7287 */ /* 0x000fe40008800000 */
[----:B------:R-:W-:Y:S01]  /*b5f0*/  LOP3.LUT R0, R0, UR8, RZ, 0x3c, !PT ;  /* 0x0000000800007c12 */ /* 0x000fe2000f8e3cff */
[----:B------:R-:W-:Y:S01]  /*b600*/  UMOV UR8, 0x1 ;  /* 0x0000000100087882 */ /* 0x000fe20000000000 */
[----:B------:R-:W-:Y:S08]  /*b610*/  @P0 BRA `(.L_x_31) ;  /* 0xffffffb000780947 */ /* 0x000ff0000383ffff */
.L_x_23:
[----:B------:R-:W-:-:S04]  /*b620*/  UISETP.NE.AND UP0, UPT, UR6, URZ, UPT ;  /* 0x0000003f0600728c */ /* 0x000fc8000bf05270 */
[----:B------:R-:W-:-:S06]  /*b630*/  USEL UR6, URZ, 0x1, !UP0 ;  /* 0x000000013f067887 */ /* 0x000fcc000c000000 */
[----:B------:R-:W-:-:S13]  /*b640*/  ISETP.NE.AND P0, PT, RZ, UR6, PT ;  /* 0x00000006ff007c0c */ /* 0x000fda000bf05270 */
[----:B------:R-:W-:Y:S05]  /*b650*/  @!P0 BRA `(.L_x_32) ;  /* 0x0000003800188947 */ /* 0x000fea0003800000 */
[----:B------:R4:W-:Y:S04]  /*b660*/  STL [R1+0x630], R43 ;  /* 0x0006302b01007387 */ /* 0x0009e80000100800 */
[----:B----4-:R-:W4:Y:S04]  /*b670*/  LDL.LU R43, [R1] ;  /* 0x00000000012b7983 */ /* 0x010f280000300800 */
[----:B------:R5:W-:Y:S04]  /*b680*/  STL [R1+0x62c], R44 ;  /* 0x00062c2c01007387 */ /* 0x000be80000100800 */
[----:B-----5:R-:W5:Y:S04]  /*b690*/  LDL.LU R44, [R1+0x4] ;  /* 0x00000400012c7983 */ /* 0x020f680000300800 */
[----:B------:R0:W-:Y:S04]  /*b6a0*/  STL [R1+0x628], R45 ;  /* 0x0006282d01007387 */ /* 0x0001e80000100800 */
[----:B0-----:R-:W2:Y:S04]  /*b6b0*/  LDL.LU R45, [R1+0x8] ;  /* 0x00000800012d7983 */ /* 0x001ea80000300800 */
[----:B------:R0:W-:Y:S04]  /*b6c0*/  STL [R1+0x624], R46 ;  /* 0x0006242e01007387 */ /* 0x0001e80000100800 */
[----:B0-----:R-:W3:Y:S04]  /*b6d0*/  LDL.LU R46, [R1+0xc] ;  /* 0x00000c00012e7983 */ /* 0x001ee80000300800 */
        /* <DEDUP_REMOVED lines=140> */
[----:B------:R-:W3:Y:S04]  /*bfa0*/  LDL.LU R0, [R1+0x204] ;  /* 0x0002040001007983 */ /* 0x000ee80000300800 */
[----:B------:R-:W3:Y:S04]  /*bfb0*/  LDL.LU R2, [R1+0x1b0] ;  /* 0x0001b00001027983 */ /* 0x000ee80000300800 */
[----:B------:R-:W3:Y:S04]  /*bfc0*/  LDL.LU R3, [R1+0x208] ;  /* 0x0002080001037983 */ /* 0x000ee80000300800 */
        /* <DEDUP_REMOVED lines=65> */
[----:B0-----:R-:W3:Y:S01]  /*c3e0*/  LDL.LU R149, [R1+0x130] ;  /* 0x0001300001957983 */ /* 0x001ee20000300800 */
[----:B----4-:R-:W-:-:S03]  /*c3f0*/  FADD R4, R43, R4 ;  /* 0x000000042b047221 */ /* 0x010fc60000000000 */
[----:B------:R0:W-:Y:S01]  /*c400*/  STL [R1+0x484], R150 ;  /* 0x0004849601007387 */ /* 0x0001e20000100800 */
[----:B-----5:R-:W-:Y:S01]  /*c410*/  FADD R5, R44, R5 ;  /* 0x000000052c057221 */ /* 0x020fe20000000000 */
[----:B--2---:R-:W-:Y:S01]  /*c420*/  FADD R6, R45, R6 ;  /* 0x000000062d067221 */ /* 0x004fe20000000000 */
[----:B---3--:R-:W-:Y:S01]  /*c430*/  FADD R7, R46, R7 ;  /* 0x000000072e077221 */ /* 0x008fe20000000000 */
[----:B------:R-:W-:Y:S01]  /*c440*/  FADD R8, R47, R8 ;  /* 0x000000082f087221 */ /* 0x000fe20000000000 */
[----:B0-----:R-:W2:Y:S04]  /*c450*/  LDL.LU R150, [R1+0x12c] ;  /* 0x00012c0001967983 */ /* 0x001ea80000300800 */
[----:B------:R0:W-:Y:S01]  /*c460*/  STL [R1+0x480], R151 ;  /* 0x0004809701007387 */ /* 0x0001e20000100800 */
[----:B------:R-:W-:Y:S01]  /*c470*/  FADD R9, R48, R9 ;  /* 0x0000000930097221 */ /* 0x000fe20000000000 */
[----:B------:R-:W-:Y:S01]  /*c480*/  FADD R10, R49, R10 ;  /* 0x0000000a310a7221 */ /* 0x000fe20000000000 */
[----:B------:R-:W-:Y:S01]  /*c490*/  FADD R11, R50, R11 ;  /* 0x0000000b320b7221 */ /* 0x000fe20000000000 */
[----:B0-----:R-:W3:Y:S04]  /*c4a0*/  LDL.LU R151, [R1+0x128] ;  /* 0x0001280001977983 */ /* 0x001ee80000300800 */
[----:B------:R-:W4:Y:S04]  /*c4b0*/  LDL.LU R43, [R1+0x630] ;  /* 0x00063000012b7983 */ /* 0x000f280000300800 */
[----:B------:R-:W5:Y:S04]  /*c4c0*/  LDL.LU R44, [R1+0x62c] ;  /* 0x00062c00012c7983 */ /* 0x000f680000300800 */
[----:B------:R-:W4:Y:S04]  /*c4d0*/  LDL.LU R45, [R1+0x628] ;  /* 0x00062800012d7983 */ /* 0x000f280000300800 */
[----:B------:R-:W5:Y:S01]  /*c4e0*/  LDL.LU R46, [R1+0x624] ;  /* 0x00062400012e7983 */ /* 0x000f620000300800 */
[----:B------:R-:W-:-:S03]  /*c4f0*/  FADD R12, R51, R12 ;  /* 0x0000000c330c7221 */ /* 0x000fc60000000000 */
[----:B------:R-:W4:Y:S01]  /*c500*/  LDL.LU R47, [R1+0x620] ;  /* 0x00062000012f7983 */ /* 0x000f220000300800 */
[----:B------:R-:W-:-:S03]  /*c510*/  FADD R13, R52, R13 ;  /* 0x0000000d340d7221 */ /* 0x000fc60000000000 */
        /* <DEDUP_REMOVED lines=134> */
[----:B------:R-:W4:Y:S04]  /*cd80*/  LDL.LU R115, [R1+0x510] ;  /* 0x0005100001737983 */ /* 0x000f280000300800 */
[----:B------:R-:W4:Y:S01]  /*cd90*/  LDL.LU R116, [R1+0x50c] ;  /* 0x00050c0001747983 */ /* 0x000f220000300800 */
[----:B------:R-:W-:Y:S01]  /*cda0*/  FADD R3, R2, R3 ;  /* 0x0000000302037221 */ /* 0x000fe20000000000 */
[----:B------:R-:W-:Y:S01]  /*cdb0*/  FADD R237, R120, R237 ;  /* 0x000000ed78ed7221 */ /* 0x000fe20000000000 */
[----:B------:R-:W-:Y:S01]  /*cdc0*/  FADD R236, R121, R236 ;  /* 0x000000ec79ec7221 */ /* 0x000fe20000000000 */
[----:B------:R-:W5:Y:S01]  /*cdd0*/  LDL.LU R117, [R1+0x1b4] ;  /* 0x0001b40001757983 */ /* 0x000f620000300800 */
[----:B------:R-:W-:Y:S01]  /*cde0*/  FADD R235, R122, R235 ;  /* 0x000000eb7aeb7221 */ /* 0x000fe20000000000 */
[----:B------:R-:W-:Y:S01]  /*cdf0*/  FADD R234, R123, R234 ;  /* 0x000000ea7bea7221 */ /* 0x000fe20000000000 */
[----:B------:R-:W-:Y:S01]  /*ce00*/  FADD R233, R124, R233 ;  /* 0x000000e97ce97221 */ /* 0x000fe20000000000 */
[----:B------:R0:W-:Y:S01]  /*ce10*/  STL [R1+0x200], R118 ;  /* 0x0002007601007387 */ /* 0x0001e20000100800 */
        /* <DEDUP_REMOVED lines=11> */
[----:B0-----:R-:W4:Y:S01]  /*ced0*/  LDL.LU R118, [R1+0x1b8] ;  /* 0x0001b80001767983 */ /* 0x001f220000300800 */
[----:B------:R-:W-:Y:S01]  /*cee0*/  FADD R217, R140, R217 ;  /* 0x000000d98cd97221 */ /* 0x000fe20000000000 */
[----:B------:R-:W-:Y:S01]  /*cef0*/  FADD R223, R134, R223 ;  /* 0x000000df86df7221 */ /* 0x000fe20000000000 */
[----:B------:R-:W-:Y:S01]  /*cf00*/  FADD R216, R141, R216 ;  /* 0x000000d88dd87221 */ /* 0x000fe20000000000 */
[----:B------:R0:W-:Y:S01]  /*cf10*/  STL [R1+0x208], R3 ;  /* 0x0002080301007387 */ /* 0x0001e20000100800 */
[----:B------:R-:W-:Y:S01]  /*cf20*/  FADD R222, R135, R222 ;  /* 0x000000de87de7221 */ /* 0x000fe20000000000 */
[----:B------:R-:W-:Y:S01]  /*cf30*/  FADD R215, R142, R215 ;  /* 0x000000d78ed77221 */ /* 0x000fe20000000000 */
[----:B------:R-:W-:Y:S01]  /*cf40*/  FADD R221, R136, R221 ;  /* 0x000000dd88dd7221 */ /* 0x000fe20000000000 */
[----:B-1----:R-:W4:Y:S01]  /*cf50*/  LDL.LU R0, [R1+0x210] ;  /* 0x0002100001007983 */ /* 0x002f220000300800 */
[----:B------:R-:W-:Y:S01]  /*cf60*/  FADD R214, R143, R214 ;  /* 0x000000d68fd67221 */ /* 0x000fe20000000000 */
[----:B------:R-:W-:Y:S01]  /*cf70*/  FADD R220, R137, R220 ;  /* 0x000000dc89dc7221 */ /* 0x000fe20000000000 */
[----:B------:R-:W-:Y:S01]  /*cf80*/  FADD R213, R144, R213 ;  /* 0x000000d590d57221 */ /* 0x000fe20000000000 */
[----:B------:R-:W4:Y:S01]  /*cf90*/  LDL.LU R119, [R1+0x1bc] ;  /* 0x0001bc0001777983 */ /* 0x000f220000300800 */
[----:B------:R-:W-:Y:S01]  /*cfa0*/  FADD R219, R138, R219 ;  /* 0x000000db8adb7221 */ /* 0x000fe20000000000 */
[----:B------:R-:W-:Y:S01]  /*cfb0*/  FADD R212, R145, R212 ;  /* 0x000000d491d47221 */ /* 0x000fe20000000000 */
[----:B------:R-:W-:Y:S01]  /*cfc0*/  FADD R218, R139, R218 ;  /* 0x000000da8bda7221 */ /* 0x000fe20000000000 */
[----:B------:R-:W4:Y:S01]  /*cfd0*/  LDL.LU R2, [R1+0x214] ;  /* 0x0002140001027983 */ /* 0x000f220000300800 */
[----:B------:R-:W-:Y:S01]  /*cfe0*/  FADD R211, R146, R211 ;  /* 0x000000d392d37221 */ /* 0x000fe20000000000 */
[----:B---3--:R-:W-:Y:S01]  /*cff0*/  FADD R206, R151, R206 ;  /* 0x000000ce97ce7221 */ /* 0x008fe20000000000 */
[----:B------:R-:W-:Y:S01]  /*d000*/  FADD R210, R147, R210 ;  /* 0x000000d293d27221 */ /* 0x000fe20000000000 */
[----:B------:R-:W3:Y:S01]  /*d010*/  LDL.LU R120, [R1+0x1c0] ;  /* 0x0001c00001787983 */ /* 0x000ee20000300800 */
[----:B--2---:R-:W-:Y:S01]  /*d020*/  FADD R207, R150, R207 ;  /* 0x000000cf96cf7221 */ /* 0x004fe20000000000 */
[----:B------:R-:W-:-:S02]  /*d030*/  FADD R209, R148, R209 ;  /* 0x000000d194d17221 */ /* 0x000fc40000000000 */
[----:B0-----:R-:W3:Y:S04]  /*d040*/  LDL.LU R3, [R1+0x218] ;  /* 0x0002180001037983 */ /* 0x001ee80000300800 */
[----:B------:R-:W2:Y:S04]  /*d050*/  LDL.LU R121, [R1+0x1c4] ;  /* 0x0001c40001797983 */ /* 0x000ea80000300800 */
        /* <DEDUP_REMOVED lines=28> */
[----:B------:R-:W2:Y:S01]  /*d220*/  LDL.LU R148, [R1+0x254] ;  /* 0x0002540001947983 */ /* 0x000ea20000300800 */
[----:B-----5:R-:W-:-:S03]  /*d230*/  FADD R149, R117, R149 ;  /* 0x0000009575957221 */ /* 0x020fc60000000000 */
[----:B------:R-:W5:Y:S04]  /*d240*/  LDL.LU R117, [R1+0x508] ;  /* 0x0005080001757983 */ /* 0x000f680000300800 */
[----:B------:R0:W-:Y:S04]  /*d250*/  STL [R1+0x20c], R149 ;  /* 0x00020c9501007387 */ /* 0x0001e80000100800 */
[----:B0-----:R-:W5:Y:S01]  /*d260*/  LDL.LU R149, [R1+0x258] ;  /* 0x0002580001957983 */ /* 0x001f620000300800 */
[----:B----4-:R-:W-:-:S03]  /*d270*/  FADD R0, R118, R0 ;  /* 0x0000000076007221 */ /* 0x010fc60000000000 */
[----:B------:R-:W4:Y:S01]  /*d280*/  LDL.LU R118, [R1+0x504] ;  /* 0x0005040001767983 */ /* 0x000f220000300800 */
[----:B------:R-:W-:-:S03]  /*d290*/  FADD R2, R119, R2 ;  /* 0x0000000277027221 */ /* 0x000fc60000000000 */
[----:B------:R0:W-:Y:S01]  /*d2a0*/  STL [R1+0x210], R0 ;  /* 0x0002100001007387 */ /* 0x0001e20000100800 */
[----:B---3--:R-:W-:-:S03]  /*d2b0*/  FADD R3, R120, R3 ;  /* 0x0000000378037221 */ /* 0x008fc60000000000 */
[----:B0-----:R-:W3:Y:S04]  /*d2c0*/  LDL.LU R0, [R1+0x25c] ;  /* 0x00025c0001007983 */ /* 0x001ee80000300800 */
[----:B------:R-:W4:Y:S01]  /*d2d0*/  LDL.LU R119, [R1+0x500] ;  /* 0x0005000001777983 */ /* 0x000f220000300800 */
[----:B--2---:R-:W-:-:S03]  /*d2e0*/  FADD R122, R121, R122 ;  /* 0x0000007a797a7221 */ /* 0x004fc60000000000 */
[----:B------:R0:W-:Y:S01]  /*d2f0*/  STL [R1+0x214], R2 ;  /* 0x0002140201007387 */ /* 0x0001e20000100800 */
[----:B------:R-:W-:-:S03]  /*d300*/  FADD R124, R123, R124 ;  /* 0x0000007c7b7c7221 */ /* 0x000fc60000000000 */
[----:B0-----:R-:W2:Y:S04]  /*d310*/  LDL.LU R2, [R1+0x260] ;  /* 0x0002600001027983 */ /* 0x001ea80000300800 */
[----:B------:R-:W4:Y:S04]  /*d320*/  LDL.LU R120, [R1+0x4fc] ;  /* 0x0004fc0001787983 */ /* 0x000f280000300800 */
[----:B------:R0:W-:Y:S01]  /*d330*/  STL [R1+0x218], R3 ;  /* 0x0002180301007387 */ /* 0x0001e20000100800 */
[----:B------:R-:W-:Y:S01]  /*d340*/  FADD R126, R125, R126 ;  /* 0x0000007e7d7e7221 */ /* 0x000fe20000000000 */
[----:B------:R-:W-:-:S02]  /*d350*/  FADD R128, R127, R128 ;  /* 0x000000807f807221 */ /* 0x000fc40000000000 */
[----:B0-----:R-:W4:Y:S04]  /*d360*/  LDL.LU R3, [R1+0x264] ;  /* 0x0002640001037983 */ /* 0x001f280000300800 */
[----:B------:R-:W4:Y:S04]  /*d370*/  LDL.LU R121, [R1+0x4f8] ;  /* 0x0004f80001797983 */ /* 0x000f280000300800 */
[----:B------:R0:W-:Y:S01]  /*d380*/  STL [R1+0x21c], R122 ;  /* 0x00021c7a01007387 */ /* 0x0001e20000100800 */
[----:B------:R-:W-:-:S03]  /*d390*/  FADD R130, R129, R130 ;  /* 0x0000008281827221 */ /* 0x000fc60000000000 */
        /* <DEDUP_REMOVED lines=42> */
[----:B------:R0:W-:Y:S04]  /*d640*/  STL [R1+0x248], R145 ;  /* 0x0002489101007387 */ /* 0x0001e80000100800 */
[----:B0-----:R-:W4:Y:S04]  /*d650*/  LDL.LU R145, [R1+0x27c] ;  /* 0x00027c0001917983 */ /* 0x001f280000300800 */
[----:B------:R-:W4:Y:S04]  /*d660*/  LDL.LU R139, [R1+0x4b0] ;  /* 0x0004b000018b7983 */ /* 0x000f280000300800 */
[----:B------:R0:W-:Y:S04]  /*d670*/  STL [R1+0x24c], R146 ;  /* 0x00024c9201007387 */ /* 0x0001e80000100800 */
[----:B0-----:R-:W4:Y:S04]  /*d680*/  LDL.LU R146, [R1+0x280] ;  /* 0x0002800001927983 */ /* 0x001f280000300800 */
[----:B------:R0:W-:Y:S01]  /*d690*/  STL [R1+0x250], R147 ;  /* 0x0002509301007387 */ /* 0x0001e20000100800 */
[----:B-----5:R-:W-:-:S03]  /*d6a0*/  FADD R149, R24, R149 ;  /* 0x0000009518957221 */ /* 0x020fc60000000000 */
[----:B0-----:R-:W5:Y:S04]  /*d6b0*/  LDL.LU R147, [R1+0x284] ;  /* 0x0002840001937983 */ /* 0x001f680000300800 */
[----:B------:R0:W-:Y:S04]  /*d6c0*/  STL [R1+0x254], R148 ;  /* 0x0002549401007387 */ /* 0x0001e80000100800 */
[----:B0-----:R-:W5:Y:S04]  /*d6d0*/  LDL.LU R148, [R1+0x288] ;  /* 0x0002880001947983 */ /* 0x001f680000300800 */
[----:B------:R0:W-:Y:S04]  /*d6e0*/  STL [R1+0x258], R149 ;  /* 0x0002589501007387 */ /* 0x0001e80000100800 */
[----:B0-----:R-:W5:Y:S04]  /*d6f0*/  LDL.LU R149, [R1+0x28c] ;  /* 0x00028c0001957983 */ /* 0x001f680000300800 */
[----:B------:R-:W5:Y:S04]  /*d700*/  LDL.LU R150, [R1+0x290] ;  /* 0x0002900001967983 */ /* 0x000f680000300800 */
[----:B------:R-:W5:Y:S01]  /*d710*/  LDL.LU R151, [R1+0x294] ;  /* 0x0002940001977983 */ /* 0x000f620000300800 */
[----:B---3--:R-:W-:Y:S01]  /*d720*/  FADD R0, R25, R0 ;  /* 0x0000000019007221 */ /* 0x008fe20000000000 */
[----:B--2---:R-:W-:-:S04]  /*d730*/  FADD R2, R26, R2 ;  /* 0x000000021a027221 */ /* 0x004fc80000000000 */
[----:B------:R0:W-:Y:S01]  /*d740*/  STL [R1+0x25c], R0 ;  /* 0x00025c0001007387 */ /* 0x0001e20000100800 */
[----:B----4-:R-:W-:-:S03]  /*d750*/  FADD R3, R27, R3 ;  /* 0x000000031b037221 */ /* 0x010fc60000000000 */
[----:B------:R-:W2:Y:S04]  /*d760*/  LDL.LU R27, [R1+0x2c8] ;  /* 0x0002c800011b7983 */ /* 0x000ea80000300800 */
[----:B------:R1:W-:Y:S04]  /*d770*/  STL [R1+0x260], R2 ;  /* 0x0002600201007387 */ /* 0x0003e80000100800 */
[----:B------:R-:W3:Y:S04]  /*d780*/  LDL.LU R26, [R1+0x2cc] ;  /* 0x0002cc00011a7983 */ /* 0x000ee80000300800 */
[----:B------:R-:W4:Y:S04]  /*d790*/  LDL.LU R25, [R1+0x2d0] ;  /* 0x0002d00001197983 */ /* 0x000f280000300800 */
[----:B------:R1:W-:Y:S04]  /*d7a0*/  STL [R1+0x264], R3 ;  /* 0x0002640301007387 */ /* 0x0003e80000100800 */
[----:B------:R-:W4:Y:S04]  /*d7b0*/  LDL.LU R24, [R1+0x2d4] ;  /* 0x0002d40001187983 */ /* 0x000f280000300800 */
[----:B0-----:R-:W4:Y:S04]  /*d7c0*/  LDL.LU R0, [R1+0x2d8] ;  /* 0x0002d80001007983 */ /* 0x001f280000300800 */
[----:B-1----:R-:W4:Y:S04]  /*d7d0*/  LDL.LU R2, [R1+0x2dc] ;  /* 0x0002dc0001027983 */ /* 0x002f280000300800 */
[----:B------:R-:W4:Y:S01]  /*d7e0*/  LDL.LU R3, [R1+0x2e0] ;  /* 0x0002e00001037983 */ /* 0x000f220000300800 */
[----:B------:R-:W-:-:S05]  /*d7f0*/  FADD R140, R28, R140 ;  /* 0x0000008c1c8c7221 */ /* 0x000fca0000000000 */
[----:B------:R0:W-:Y:S04]  /*d800*/  STL [R1+0x268], R140 ;  /* 0x0002688c01007387 */ /* 0x0001e80000100800 */
[----:B0-----:R-:W4:Y:S01]  /*d810*/  LDL.LU R140, [R1+0x4ac] ;  /* 0x0004ac00018c7983 */ /* 0x001f220000300800 */
[----:B------:R-:W-:-:S03]  /*d820*/  FADD R141, R29, R141 ;  /* 0x0000008d1d8d7221 */ /* 0x000fc60000000000 */
[----:B------:R-:W4:Y:S04]  /*d830*/  LDL.LU R28, [R1+0x2c4] ;  /* 0x0002c400011c7983 */ /* 0x000f280000300800 */
        /* <DEDUP_REMOVED lines=20> */
[----:B------:R0:W-:Y:S01]  /*d980*/  STL [R1+0x280], R146 ;  /* 0x0002809201007387 */ /* 0x0001e20000100800 */
[----:B-----5:R-:W-:-:S03]  /*d990*/  FADD R147, R35, R147 ;  /* 0x0000009323937221 */ /* 0x020fc60000000000 */
[----:B0-----:R-:W5:Y:S04]  /*d9a0*/  LDL.LU R146, [R1+0x494] ;  /* 0x0004940001927983 */ /* 0x001f680000300800 */
[----:B------:R-:W5:Y:S04]  /*d9b0*/  LDL.LU R34, [R1+0x2ac] ;  /* 0x0002ac0001227983 */ /* 0x000f680000300800 */
[----:B------:R0:W-:Y:S01]  /*d9c0*/  STL [R1+0x284], R147 ;  /* 0x0002849301007387 */ /* 0x0001e20000100800 */
[----:B------:R-:W-:-:S03]  /*d9d0*/  FADD R148, R36, R148 ;  /* 0x0000009424947221 */ /* 0x000fc60000000000 */
[----:B0-----:R-:W5:Y:S04]  /*d9e0*/  LDL.LU R147, [R1+0x490] ;  /* 0x0004900001937983 */ /* 0x001f680000300800 */
[----:B------:R-:W5:Y:S01]  /*d9f0*/  LDL.LU R35, [R1+0x2a8] ;  /* 0x0002a80001237983 */ /* 0x000f620000300800 */
[----:B------:R-:W-:-:S03]  /*da00*/  FADD R149, R37, R149 ;  /* 0x0000009525957221 */ /* 0x000fc60000000000 */
[----:B------:R0:W-:Y:S01]  /*da10*/  STL [R1+0x288], R148 ;  /* 0x0002889401007387 */ /* 0x0001e20000100800 */
[----:B------:R-:W-:Y:S01]  /*da20*/  FADD R150, R38, R150 ;  /* 0x0000009626967221 */ /* 0x000fe20000000000 */
[----:B------:R-:W-:Y:S02]  /*da30*/  FADD R151, R39, R151 ;  /* 0x0000009727977221 */ /* 0x000fe40000000000 */
[----:B0-----:R-:W5:Y:S04]  /*da40*/  LDL.LU R148, [R1+0x48c] ;  /* 0x00048c0001947983 */ /* 0x001f680000300800 */
[----:B------:R-:W5:Y:S04]  /*da50*/  LDL.LU R36, [R1+0x2a4] ;  /* 0x0002a40001247983 */ /* 0x000f680000300800 */
[----:B------:R0:W-:Y:S04]  /*da60*/  STL [R1+0x28c], R149 ;  /* 0x00028c9501007387 */ /* 0x0001e80000100800 */
[----:B0-----:R-:W5:Y:S04]  /*da70*/  LDL.LU R149, [R1+0x488] ;  /* 0x0004880001957983 */ /* 0x001f680000300800 */
[----:B------:R-:W5:Y:S04]  /*da80*/  LDL.LU R37, [R1+0x2a0] ;  /* 0x0002a00001257983 */ /* 0x000f680000300800 */
[----:B------:R0:W-:Y:S04]  /*da90*/  STL [R1+0x290], R150 ;  /* 0x0002909601007387 */ /* 0x0001e80000100800 */
[----:B0-----:R-:W5:Y:S04]  /*daa0*/  LDL.LU R150, [R1+0x484] ;  /* 0x0004840001967983 */ /* 0x001f680000300800 */
[----:B------:R-:W5:Y:S04]  /*dab0*/  LDL.LU R38, [R1+0x29c] ;  /* 0x00029c0001267983 */ /* 0x000f680000300800 */
[----:B------:R0:W-:Y:S04]  /*dac0*/  STL [R1+0x294], R151 ;  /* 0x0002949701007387 */ /* 0x0001e80000100800 */
[----:B0-----:R-:W5:Y:S04]  /*dad0*/  LDL.LU R151, [R1+0x480] ;  /* 0x0004800001977983 */ /* 0x001f680000300800 */
[----:B------:R-:W5:Y:S01]  /*dae0*/  LDL.LU R39, [R1+0x298] ;  /* 0x0002980001277983 */ /* 0x000f620000300800 */
[----:B--2---:R-:W-:Y:S01]  /*daf0*/  FADD R27, R52, R27 ;  /* 0x0000001b341b7221 */ /* 0x004fe20000000000 */
[----:B---3--:R-:W-:Y:S01]  /*db00*/  FADD R26, R53, R26 ;  /* 0x0000001a351a7221 */ /* 0x008fe20000000000 */
[----:B----4-:R-:W-:Y:S01]  /*db10*/  FADD R25, R54, R25 ;  /* 0x0000001936197221 */ /* 0x010fe20000000000 */
[----:B------:R-:W-:Y:S01]  /*db20*/  FADD R24, R55, R24 ;  /* 0x0000001837187221 */ /* 0x000fe20000000000 */
        /* <DEDUP_REMOVED lines=9> */
[----:B-----5:R-:W-:Y:S01]  /*dbc0*/  FADD R34, R45, R34 ;  /* 0x000000222d227221 */ /* 0x020fe20000000000 */
[----:B------:R-:W-:Y:S01]  /*dbd0*/  FADD R35, R44, R35 ;  /* 0x000000232c237221 */ /* 0x000fe20000000000 */
[----:B------:R-:W-:Y:S01]  /*dbe0*/  FADD R36, R43, R36 ;  /* 0x000000242b247221 */ /* 0x000fe20000000000 */
[----:B------:R-:W-:Y:S01]  /*dbf0*/  FADD R37, R42, R37 ;  /* 0x000000252a257221 */ /* 0x000fe20000000000 */
[----:B------:R-:W-:Y:S01]  /*dc00*/  FADD R38, R41, R38 ;  /* 0x0000002629267221 */ /* 0x000fe20000000000 */
[----:B------:R-:W-:-:S05]  /*dc10*/  FADD R39, R40, R39 ;  /* 0x0000002728277221 */ /* 0x000fca0000000000 */
[----:B------:R0:W-:Y:S04]  /*dc20*/  STL [R1+0x298], R39 ;  /* 0x0002982701007387 */ /* 0x0001e80000100800 */
        /* <DEDUP_REMOVED lines=15> */
[----:B------:R-:W5:Y:S04]  /*dd20*/  LDL.LU R51, [R1+0x2e4] ;  /* 0x0002e40001337983 */ /* 0x000f680000300800 */
[----:B------:R5:W-:Y:S04]  /*dd30*/  STL [R1+0x2d8], R0 ;  /* 0x0002d80001007387 */ /* 0x000be80000100800 */
[----:B------:R-:W5:Y:S04]  /*dd40*/  LDL.LU R50, [R1+0x2e8] ;  /* 0x0002e80001327983 */ /* 0x000f680000300800 */
[----:B------:R5:W-:Y:S04]  /*dd50*/  STL [R1+0x2dc], R2 ;  /* 0x0002dc0201007387 */ /* 0x000be80000100800 */
[----:B------:R-:W5:Y:S04]  /*dd60*/  LDL.LU R49, [R1+0x2ec] ;  /* 0x0002ec0001317983 */ /* 0x000f680000300800 */
[----:B------:R5:W-:Y:S04]  /*dd70*/  STL [R1+0x2e0], R3 ;  /* 0x0002e00301007387 */ /* 0x000be80000100800 */
[----:B------:R-:W5:Y:S04]  /*dd80*/  LDL.LU R48, [R1+0x2f0] ;  /* 0x0002f00001307983 */ /* 0x000f680000300800 */
        /* <DEDUP_REMOVED lines=8> */
[----:B0-----:R-:W5:Y:S04]  /*de10*/  LDL.LU R39, [R1+0x314] ;  /* 0x0003140001277983 */ /* 0x001f680000300800 */
[----:B-1----:R-:W5:Y:S04]  /*de20*/  LDL.LU R38, [R1+0x318] ;  /* 0x0003180001267983 */ /* 0x002f680000300800 */
[----:B--2---:R-:W2:Y:S04]  /*de30*/  LDL.LU R37, [R1+0x31c] ;  /* 0x00031c0001257983 */ /* 0x004ea80000300800 */
[----:B---3--:R-:W3:Y:S04]  /*de40*/  LDL.LU R36, [R1+0x320] ;  /* 0x0003200001247983 */ /* 0x008ee80000300800 */
[----:B----4-:R-:W4:Y:S04]  /*de50*/  LDL.LU R35, [R1+0x324] ;  /* 0x0003240001237983 */ /* 0x010f280000300800 */
[----:B-----5:R-:W5:Y:S04]  /*de60*/  LDL.LU R34, [R1+0x328] ;  /* 0x0003280001227983 */ /* 0x020f680000300800 */
        /* <DEDUP_REMOVED lines=12> */
[----:B------:R-:W5:Y:S01]  /*df30*/  LDL.LU R3, [R1+0x35c] ;  /* 0x00035c0001037983 */ /* 0x000f620000300800 */
[----:B------:R-:W-:Y:S01]  /*df40*/  FADD R51, R59, R51 ;  /* 0x000000333b337221 */ /* 0x000fe20000000000 */
[----:B------:R-:W-:-:S04]  /*df50*/  FADD R50, R60, R50 ;  /* 0x000000323c327221 */ /* 0x000fc80000000000 */
        /* <DEDUP_REMOVED lines=25> */
[----:B--2---:R-:W-:-:S03]  /*e0f0*/  FADD R37, R73, R37 ;  /* 0x0000002549257221 */ /* 0x004fc60000000000 */
[----:B------:R2:W-:Y:S01]  /*e100*/  STL [R1+0x318], R38 ;  /* 0x0003182601007387 */ /* 0x0005e20000100800 */
[----:B---3--:R-:W-:-:S03]  /*e110*/  FADD R36, R74, R36 ;  /* 0x000000244a247221 */ /* 0x008fc60000000000 */
[----:B------:R3:W-:Y:S01]  /*e120*/  STL [R1+0x31c], R37 ;  /* 0x00031c2501007387 */ /* 0x0007e20000100800 */
[----:B----4-:R-:W-:-:S03]  /*e130*/  FADD R35, R75, R35 ;  /* 0x000000234b237221 */ /* 0x010fc60000000000 */
[----:B------:R4:W-:Y:S01]  /*e140*/  STL [R1+0x320], R36 ;  /* 0x0003202401007387 */ /* 0x0009e20000100800 */
[----:B-----5:R-:W-:-:S03]  /*e150*/  FADD R34, R76, R34 ;  /* 0x000000224c227221 */ /* 0x020fc60000000000 */
        /* <DEDUP_REMOVED lines=24> */
[----:B0-----:R-:W5:Y:S01]  /*e2e0*/  LDL.LU R51, [R1+0x360] ;  /* 0x0003600001337983 */ /* 0x001f620000300800 */
[----:B------:R-:W-:-:S03]  /*e2f0*/  FADD R3, R89, R3 ;  /* 0x0000000359037221 */ /* 0x000fc60000000000 */
[----:B------:R0:W-:Y:S04]  /*e300*/  STL [R1+0x354], R0 ;  /* 0x0003540001007387 */ /* 0x0001e80000100800 */
[----:B-1----:R-:W5:Y:S04]  /*e310*/  LDL.LU R50, [R1+0x364] ;  /* 0x0003640001327983 */ /* 0x002f680000300800 */
        /* <DEDUP_REMOVED lines=181> */
[----:B------:R-:W-:Y:S01]  /*ee70*/  FADD R2, R150, R2 ;  /* 0x0000000296027221 */ /* 0x000fe20000000000 */
[----:B------:R-:W-:-:S05]  /*ee80*/  FADD R3, R3, R151 ;  /* 0x0000009703037221 */ /* 0x000fca0000000000 */
[----:B------:R0:W-:Y:S04]  /*ee90*/  STL [R1+0x454], R3 ;  /* 0x0004540301007387 */ /* 0x0001e80000100800 */
[----:B------:R0:W-:Y:S04]  /*eea0*/  STL [R1+0x44c], R0 ;  /* 0x00044c0001007387 */ /* 0x0001e80000100800 */
[----:B------:R0:W-:Y:S02]  /*eeb0*/  STL [R1+0x450], R2 ;  /* 0x0004500201007387 */ /* 0x0001e40000100800 */
.L_x_32:
[----:B0-----:R-:W0:Y:S01]  /*eec0*/  LDC R2, c[0x0][0x28c] ;  /* 0x0000a300ff027b82 */ /* 0x001e220000000800 */
[----:B------:R-:W-:-:S04]  /*eed0*/  IMAD.U32 R0, RZ, RZ, UR31 ;  /* 0x0000001fff007e24 */ /* 0x000fc8000f8e00ff */
[----:B------:R4:W-:Y:S01]  /*eee0*/  SYNCS.ARRIVE.TRANS64.A1T0 RZ, [R0+UR26], RZ ;  /* 0x000000ff00ff79a7 */ /* 0x0009e2000810001a */
[----:B0-----:R-:W-:-:S13]  /*eef0*/  ISETP.GE.AND P0, PT, R2, 0x1, PT ;  /* 0x000000010200780c */ /* 0x001fda0003f06270 */
[----:B----4-:R-:W-:Y:S05]  /*ef00*/  @!P0 BRA `(.L_x_33) ;  /* 0x0000000000408947 */ /* 0x010fea0003800000 */
[----:B------:R-:W-:-:S06]  /*ef10*/  UISETP.NE.AND UP0, UPT, UR28, 0x3, UPT ;  /* 0x000000031c00788c */ /* 0x000fcc000bf05270 */
[----:B------:R-:W-:-:S13]  /*ef20*/  PLOP3.LUT P0, PT, PT, PT, UP0, 0x80, 0x0 ;  /* 0x000000000000781c */ /* 0x000fda0003f0f008 */
[----:B------:R-:W-:Y:S05]  /*ef30*/  @!P0 BRA `(.L_x_34) ;  /* 0x0000000000048947 */ /* 0x000fea0003800000 */
[----:B------:R-:W-:Y:S01]  /*ef40*/  BPT.TRAP 0x1 ;  /* 0x000000040000795c */ /* 0x000fe20000300000 */
.L_x_34:
[----:B------:R-:W-:Y:S02]  /*ef50*/  UIADD3 UR8, UR16, UR5, URZ ;  /* 0x0000000510087290 */ /* 0x000fe4000fffe03f */
[----:B------:R-:W-:Y:S02]  /*ef60*/  UISETP.GT.U32.AND UP0, UPT, UR13, 0x1, UPT ;  /* 0x000000010d00788c */ /* 0x000fe4000bf04070 */
[----:B------:R-:W-:-:S04]  /*ef70*/  UIMAD.WIDE.U32 UR6, UR8, -0x55555555, URZ ;  /* 0xaaaaaaab080678a5 */ /* 0x000fc8000f8e003f */
[----:B------:R-:W-:Y:S01]  /*ef80*/  USHF.R.U32.HI UR6, URZ, 0x3, UR7 ;  /* 0x000000033f067899 */ /* 0x000fe20008011607 */
[----:B------:R-:W-:-:S03]  /*ef90*/  PLOP3.LUT P0, PT, PT, PT, UP0, 0x80, 0x0 ;  /* 0x000000000000781c */ /* 0x000fc60003f0f008 */
[----:B------:R-:W-:-:S04]  /*efa0*/  UIMAD UR8, UR6, -0xc, UR8 ;  /* 0xfffffff4060878a4 */ /* 0x000fc8000f8e0208 */
[----:B------:R-:W-:-:S04]  /*efb0*/  ULEA UR8, UR8, UR12, 0x3 ;  /* 0x0000000c08087291 */ /* 0x000fc8000f8e183f */
[----:B------:R-:W-:-:S04]  /*efc0*/  UIADD3 UR8, UR8, 0x60, URZ ;  /* 0x0000006008087890 */ /* 0x000fc8000fffe03f */
[----:B------:R-:W-:-:S09]  /*efd0*/  UPRMT UR8, URZ, 0x654, UR8 ;  /* 0x000006543f087896 */ /* 0x000fd20008000008 */
[----:B------:R-:W-:Y:S01]  /*efe0*/  SYNCS.ARRIVE.TRANS64.RED.A1T0 RZ, [UR8], RZ ;  /* 0x000000ffffff79a7 */ /* 0x000fe20008100408 */
[----:B------:R-:W-:Y:S05]  /*eff0*/  @P0 BRA `(.L_x_33) ;  /* 0x0000000000040947 */ /* 0x000fea0003800000 */
[----:B------:R-:W-:Y:S01]  /*f000*/  BPT.TRAP 0x1 ;  /* 0x000000040000795c */ /* 0x000fe20000300000 */
.L_x_33:
[----:B------:R-:W-:Y:S01]  /*f010*/  IMAD.U32 R0, RZ, RZ, UR30 ;  /* 0x0000001eff007e24 */ /* 0x000fe2000f8e00ff */
[----:B------:R-:W-:Y:S02]  /*f020*/  UIADD3 UR5, UR27, UR5, URZ ;  /* 0x000000051b057290 */ /* 0x000fe4000fffe03f */
[----:B------:R-:W-:Y:S02]  /*f030*/  UISETP.GE.U32.AND UP1, UPT, UR27, 0xc, UPT ;  /* 0x0000000c1b00788c */ /* 0x000fe4000bf26070 */
[----:B------:R-:W-:Y:S01]  /*f040*/  SHF.L.U32 R0, R0, 0x1f, RZ ;  /* 0x0000001f00007819 */ /* 0x000fe200000006ff */
[----:B------:R-:W-:Y:S02]  /*f050*/  UISETP.GT.U32.AND UP0, UPT, UR5, 0xb, UPT ;  /* 0x0000000b0500788c */ /* 0x000fe4000bf04070 */
[----:B------:R-:W-:Y:S01]  /*f060*/  UIMAD.WIDE.U32 UR6, UR5, -0x55555555, URZ ;  /* 0xaaaaaaab050678a5 */ /* 0x000fe2000f8e003f */
[----:B------:R-:W0:Y:S01]  /*f070*/  SYNCS.PHASECHK.TRANS64.TRYWAIT P0, [UR17+0x8], R0 ;  /* 0x00000800ff0075a7 */ /* 0x000e220008000151 */
[----:B------:R-:W-:-:S02]  /*f080*/  UISETP.LT.U32.AND UP0, UPT, UR27, 0xc, UP0 ;  /* 0x0000000c1b00788c */ /* 0x000fc40008701070 */
[----:B------:R-:W-:Y:S02]  /*f090*/  USHF.R.U32.HI UR6, URZ, 0x3, UR7 ;  /* 0x000000033f067899 */ /* 0x000fe40008011607 */
[----:B------:R-:W-:Y:S02]  /*f0a0*/  USEL UR8, URZ, 0x1, !UP0 ;  /* 0x000000013f087887 */ /* 0x000fe4000c000000 */
[----:B------:R-:W-:Y:S02]  /*f0b0*/  UIMAD UR5, UR6, -0xc, UR5 ;  /* 0xfffffff4060578a4 */ /* 0x000fe4000f8e0205 */
[----:B------:R-:W-:-:S04]  /*f0c0*/  ULOP3.LUT UR4, UR4, UR8, URZ, 0x3c, !UPT ;  /* 0x0000000804047292 */ /* 0x000fc8000f8e3c3f */
[----:B------:R-:W-:Y:S01]  /*f0d0*/  @UP1 ULOP3.LUT UR4, UR4, 0x1, UR6, 0x78, !UPT ;  /* 0x0000000104041892 */ /* 0x000fe2000f8e7806 */
[----:B0-----:R-:W-:Y:S11]  /*f0e0*/  @!P0 BRA `(.L_x_35) ;  /* 0x0000015400248947 */ /* 0x001ff60003800000 */
.L_x_585:
[----:B------:R-:W4:Y:S01]  /*f0f0*/  LDL.LU R2, [R1+0x468] ;  /* 0x0004680001027983 */ /* 0x000f220000300800 */
[----:B------:R-:W5:Y:S01]  /*f100*/  LDC R35, c[0x0][0x288] ;  /* 0x0000a200ff237b82 */ /* 0x000f620000000800 */
[----:B------:R-:W-:Y:S02]  /*f110*/  ULDC.64 UR6, c[0x0][0x5d0] ;  /* 0x0001740000067ab9 */ /* 0x000fe40000000a00 */
[----:B------:R-:W2:Y:S04]  /*f120*/  LDL R38, [R1+0x46c] ;  /* 0x00046c0001267983 */ /* 0x000ea80000100800 */
[----:B------:R-:W3:Y:S04]  /*f130*/  LDL R36, [R1+0x458] ;  /* 0x0004580001247983 */ /* 0x000ee80000100800 */
[----:B------:R-:W5:Y:S01]  /*f140*/  LDL R30, [R1+0x464] ;  /* 0x00046400011e7983 */ /* 0x000f620000100800 */
[----:B--2---:R-:W-:Y:S01]  /*f150*/  IMAD.SHL.U32 R26, R38, 0x2, RZ ;  /* 0x00000002261a7824 */ /* 0x004fe200078e00ff */
[----:B---3--:R-:W-:-:S04]  /*f160*/  SHF.R.S32.HI R32, RZ, 0x1f, R36 ;  /* 0x0000001fff207819 */ /* 0x008fc80000011424 */
[--C-:B------:R-:W-:Y:S01]  /*f170*/  SHF.R.S32.HI R27, RZ, 0x1f, R26.reuse ;  /* 0x0000001fff1b7819 */ /* 0x100fe2000001141a */
[----:B----4-:R-:W-:Y:S02]  /*f180*/  IMAD.SHL.U32 R33, R2, 0x200, RZ ;  /* 0x0000020002217824 */ /* 0x010fe400078e00ff */
[----:B0-----:R-:W-:Y:S02]  /*f190*/  IMAD R0, R32, UR6, RZ ;  /* 0x0000000620007c24 */ /* 0x001fe4000f8e02ff */
[C---:B------:R-:W-:Y:S01]  /*f1a0*/  IMAD.WIDE.U32 R2, R36.reuse, UR6, R26 ;  /* 0x0000000624027c25 */ /* 0x040fe2000f8e001a */
[----:B------:R-:W-:Y:S01]  /*f1b0*/  SHF.R.S32.HI R34, RZ, 0x1f, R33 ;  /* 0x0000001fff227819 */ /* 0x000fe20000011421 */
[----:B------:R-:W-:Y:S02]  /*f1c0*/  ULDC UR6, c[0x0][0x284] ;  /* 0x0000a10000067ab9 */ /* 0x000fe40000000800 */
[----:B------:R-:W-:Y:S01]  /*f1d0*/  IMAD R0, R36, UR7, R0 ;  /* 0x0000000724007c24 */ /* 0x000fe2000f8e0200 */
[----:B------:R-:W-:-:S04]  /*f1e0*/  IADD3 R28, P0, R33, R2, RZ ;  /* 0x00000002211c7210 */ /* 0x000fc80007f1e0ff */
[----:B------:R-:W-:Y:S01]  /*f1f0*/  IADD3.X R29, R34, R3, R0, P0, !PT ;  /* 0x00000003221d7210 */ /* 0x000fe200007fe400 */
[----:B-----5:R-:W-:-:S05]  /*f200*/  IMAD.SHL.U32 R0, R30, 0x40, RZ ;  /* 0x000000401e007824 */ /* 0x020fca00078e00ff */
[----:B------:R-:W-:-:S04]  /*f210*/  ISETP.GE.AND P0, PT, R0, UR6, PT ;  /* 0x0000000600007c0c */ /* 0x000fc8000bf06270 */
[----:B------:R-:W-:-:S13]  /*f220*/  ISETP.GE.OR P0, PT, R33, R35, P0 ;  /* 0x000000232100720c */ /* 0x000fda0000706670 */
[----:B------:R-:W-:Y:S05]  /*f230*/  @P0 BRA `(.L_x_36) ;  /* 0x0000013400600947 */ /* 0x000fea0003800000 */
[----:B------:R-:W2:Y:S01]  /*f240*/  LDL.64 R40, [R1+0x470] ;  /* 0x0004700001287983 */ /* 0x000ea20000100a00 */
[----:B------:R-:W0:Y:S01]  /*f250*/  LDC.64 R24, c[0x0][0x5c8] ;  /* 0x00017200ff187b82 */ /* 0x000e220000000a00 */
[----:B------:R-:W-:Y:S02]  /*f260*/  ULDC.64 UR6, c[0x0][0x5c0] ;  /* 0x0001700000067ab9 */ /* 0x000fe40000000a00 */
[----:B------:R-:W3:Y:S01]  /*f270*/  LDL R37, [R1+0x478] ;  /* 0x0004780001257983 */ /* 0x000ee20000100800 */
[----:B------:R-:W-:Y:S01]  /*f280*/  BSSY B0, `(.L_x_36) ;  /* 0x0001353000007945 */ /* 0x000fe20003800000 */
[----:B--2---:R-:W-:-:S04]  /*f290*/  IMAD.WIDE R30, R30, 0x40, R40 ;  /* 0x000000401e1e7825 */ /* 0x004fc800078e0228 */
[-C--:B0-----:R-:W-:Y:S02]  /*f2a0*/  IMAD R3, R31, R24.reuse, RZ ;  /* 0x000000181f037224 */ /* 0x081fe400078e02ff */
[----:B------:R-:W-:-:S04]  /*f2b0*/  IMAD.WIDE.U32 R28, R30, R24, R28 ;  /* 0x000000181e1c7225 */ /* 0x000fc800078e001c */
[----:B------:R-:W-:Y:S01]  /*f2c0*/  IMAD R3, R30, R25, R3 ;  /* 0x000000191e037224 */ /* 0x000fe200078e0203 */
[----:B------:R-:W-:Y:S01]  /*f2d0*/  IADD3 R2, P1, R28, UR6, RZ ;  /* 0x000000061c027c10 */ /* 0x000fe2000ff3e0ff */
[----:B---3--:R-:W-:Y:S01]  /*f2e0*/  IMAD.IADD R0, R37, 0x1, -R0 ;  /* 0x0000000125007824 */ /* 0x008fe200078e0a00 */
[----:B------:R-:W-:Y:S01]  /*f2f0*/  LEA R28, P0, R24, R28, 0x3 ;  /* 0x0000001c181c7211 */ /* 0x000fe200078018ff */
[----:B------:R-:W-:-:S05]  /*f300*/  IMAD.IADD R3, R29, 0x1, R3 ;  /* 0x000000011d037824 */ /* 0x000fca00078e0203 */
[----:B------:R-:W-:Y:S02]  /*f310*/  LEA.HI.X R25, R24, R3, R25, 0x3, P0 ;  /* 0x0000000318197211 */ /* 0x000fe400000f1c19 */
[----:B------:R-:W-:Y:S02]  /*f320*/  FSETP.NEU.AND P0, PT, RZ, UR25, PT ;  /* 0x00000019ff007c0b */ /* 0x000fe4000bf0d000 */
[----:B------:R-:W-:Y:S01]  /*f330*/  IADD3 R24, P2, R28, UR6, RZ ;  /* 0x000000061c187c10 */ /* 0x000fe2000ff5e0ff */
[----:B------:R-:W-:Y:S01]  /*f340*/  IMAD R28, R38, -0x2, R35 ;  /* 0xfffffffe261c7824 */ /* 0x000fe200078e0223 */
[----:B------:R-:W-:Y:S02]  /*f350*/  IADD3.X R3, R3, UR7, RZ, P1, !PT ;  /* 0x0000000703037c10 */ /* 0x000fe40008ffe4ff */
[----:B------:R-:W-:Y:S01]  /*f360*/  IADD3.X R25, R25, UR7, RZ, P2, !PT ;  /* 0x0000000719197c10 */ /* 0x000fe200097fe4ff */
[----:B------:R-:W-:-:S06]  /*f370*/  IMAD.IADD R28, R28, 0x1, -R33 ;  /* 0x000000011c1c7824 */ /* 0x000fcc00078e0a21 */
[----:B------:R-:W-:Y:S05]  /*f380*/  @!P0 BRA `(.L_x_37) ;  /* 0x000000e000b08947 */ /* 0x000fea0003800000 */
[----:B------:R-:W-:Y:S01]  /*f390*/  ULDC.64 UR6, c[0x0][0x5b8] ;  /* 0x00016e0000067ab9 */ /* 0x000fe20000000a00 */
[----:B------:R-:W-:Y:S01]  /*f3a0*/  ULDC.64 UR8, c[0x0][0x5a8] ;  /* 0x00016a0000087ab9 */ /* 0x000fe20000000a00 */
[----:B------:R-:W-:Y:S01]  /*f3b0*/  IMAD.WIDE.U32 R26, R36, UR6, R26 ;  /* 0x00000006241a7c25 */ /* 0x000fe2000f8e001a */
[----:B------:R-:W-:Y:S03]  /*f3c0*/  BSSY B1, `(.L_x_38) ;  /* 0x0000010000017945 */ /* 0x000fe60003800000 */
[----:B------:R-:W-:-:S04]  /*f3d0*/  IMAD R32, R32, UR6, RZ ;  /* 0x0000000620207c24 */ /* 0x000fc8000f8e02ff */
[----:B------:R-:W-:Y:S01]  /*f3e0*/  IMAD R29, R36, UR7, R32 ;  /* 0x00000007241d7c24 */ /* 0x000fe2000f8e0220 */
[----:B------:R-:W-:Y:S01]  /*f3f0*/  IADD3 R32, P0, R33, R26, RZ ;  /* 0x0000001a21207210 */ /* 0x000fe20007f1e0ff */
[----:B------:R-:W-:-:S03]  /*f400*/  ULDC.64 UR6, c[0x0][0x5b0] ;  /* 0x00016c0000067ab9 */ /* 0x000fc60000000a00 */
[----:B------:R-:W-:Y:S01]  /*f410*/  IADD3.X R33, R34, R27, R29, P0, !PT ;  /* 0x0000001b22217210 */ /* 0x000fe200007fe41d */
[----:B------:R-:W-:Y:S02]  /*f420*/  IMAD R29, R31, UR6, RZ ;  /* 0x000000061f1d7c24 */ /* 0x000fe4000f8e02ff */
[----:B------:R-:W-:-:S04]  /*f430*/  IMAD.WIDE.U32 R26, R30, UR6, R32 ;  /* 0x000000061e1a7c25 */ /* 0x000fc8000f8e0020 */
[----:B------:R-:W-:Y:S01]  /*f440*/  IMAD R29, R30, UR7, R29 ;  /* 0x000000071e1d7c24 */ /* 0x000fe2000f8e021d */
[----:B------:R-:W-:-:S04]  /*f450*/  IADD3 R26, P0, R26, UR8, RZ ;  /* 0x000000081a1a7c10 */ /* 0x000fc8000ff1e0ff */
[--C-:B------:R-:W-:Y:S02]  /*f460*/  IADD3.X R27, R27, UR9, R29.reuse, P0, !PT ;  /* 0x000000091b1b7c10 */ /* 0x100fe400087fe41d */
[----:B------:R-:W-:Y:S02]  /*f470*/  ISETP.GE.AND P0, PT, R28, 0x1, PT ;  /* 0x000000011c00780c */ /* 0x000fe40003f06270 */
[----:B------:R-:W-:Y:S02]  /*f480*/  PRMT R29, RZ, 0x7610, R29 ;  /* 0x00007610ff1d7816 */ /* 0x000fe4000000001d */
[----:B------:R-:W-:-:S13]  /*f490*/  ISETP.LT.OR P1, PT, R0, 0x1, !P0 ;  /* 0x000000010000780c */ /* 0x000fda0004721670 */
[----:B------:R-:W-:Y:S05]  /*f4a0*/  @P1 BRA `(.L_x_39) ;  /* 0x0000000000041947 */ /* 0x000fea0003800000 */
[----:B------:R0:W5:Y:S02]  /*f4b0*/  LDG.E.U8 R29, desc[UR22][R26.64] ;  /* 0x000000161a1d7981 */ /* 0x000164000c1e1100 */
.L_x_39:
[----:B------:R-:W-:Y:S05]  /*f4c0*/  BSYNC B1 ;  /* 0x0000000000017941 */ /* 0x000fea0003800000 */
.L_x_38:
[----:B-----5:R-:W-:Y:S01]  /*f4d0*/  LOP3.LUT R29, R29, 0xff, RZ, 0xc0, !PT ;  /* 0x000000ff1d1d7812 */ /* 0x020fe200078ec0ff */
[----:B------:R-:W-:Y:S03]  /*f4e0*/  BSSY B1, `(.L_x_40) ;  /* 0x000000c000017945 */ /* 0x000fe60003800000 */
[----:B------:R-:W-:-:S05]  /*f4f0*/  F2FP.F16.E4M3.UNPACK_B R29, R29 ;  /* 0x0000001dff1d723e */ /* 0x000fca00020006ff */
[----:B------:R-:W-:-:S05]  /*f500*/  HADD2.F32 R29, -RZ, R29.H0_H0 ;  /* 0x2000001dff1d7230 */ /* 0x000fca0000004100 */
[----:B------:R-:W-:-:S04]  /*f510*/  FMUL R29, R29, UR25 ;  /* 0x000000191d1d7c20 */ /* 0x000fc80008400000 */
[----:B------:R-:W-:-:S05]  /*f520*/  FFMA R4, R4, UR24, R29 ;  /* 0x0000001804047c23 */ /* 0x000fca000800001d */
[----:B------:R-:W-:-:S05]  /*f530*/  F2FP.SATFINITE.E4M3.F32.PACK_AB_MERGE_C R4, RZ, R4, RZ ;  /* 0x00000004ff04723e */ /* 0x000fca00048070ff */
[----:B------:R2:W-:Y:S01]  /*f540*/  @!P1 STG.E.U8 desc[UR22][R2.64], R4 ;  /* 0x0000000402009986 */ /* 0x0005e2000c101116 */
[----:B------:R-:W-:-:S04]  /*f550*/  ISETP.GE.AND P1, PT, R28, 0x2, PT ;  /* 0x000000021c00780c */ /* 0x000fc80003f26270 */
[----:B------:R-:W-:Y:S02]  /*f560*/  ISETP.LT.OR P2, PT, R0, 0x1, !P1 ;  /* 0x000000010000780c */ /* 0x000fe40004f41670 */
[----:B--2---:R-:W-:-:S11]  /*f570*/  PRMT R4, RZ, 0x7610, R4 ;  /* 0x00007610ff047816 */ /* 0x004fd60000000004 */
[----:B------:R-:W-:Y:S05]  /*f580*/  @P2 BRA `(.L_x_41) ;  /* 0x0000000000042947 */ /* 0x000fea0003800000 */
[----:B------:R2:W5:Y:S02]  /*f590*/  LDG.E.U8 R4, desc[UR22][R26.64+0x1] ;  /* 0x000001161a047981 */ /* 0x000564000c1e1100 */
.L_x_41:
[----:B------:R-:W-:Y:S05]  /*f5a0*/  BSYNC B1 ;  /* 0x0000000000017941 */ /* 0x000fea0003800000 */
.L_x_40:
[----:B-----5:R-:W-:Y:S01]  /*f5b0*/  LOP3.LUT R4, R4, 0xff, RZ, 0xc0, !PT ;  /* 0x000000ff04047812 */ /* 0x020fe200078ec0ff */
[----:B------:R-:W-:Y:S01]  /*f5c0*/  BSSY B1, `(.L_x_42) ;  /* 0x0000012000017945 */ /* 0x000fe20003800000 */
[----:B------:R-:W-:Y:S02]  /*f5d0*/  ISETP.LT.OR P0, PT, R0, 0x9, !P0 ;  /* 0x000000090000780c */ /* 0x000fe40004701670 */
[----:B------:R-:W-:Y:S02]  /*f5e0*/  F2FP.F16.E4M3.UNPACK_B R4, R4 ;  /* 0x00000004ff04723e */ /* 0x000fe400020006ff */
[----:B------:R-:W-:-:S03]  /*f5f0*/  PRMT R29, RZ, 0x7610, R29 ;  /* 0x00007610ff1d7816 */ /* 0x000fc6000000001d */
[----:B------:R-:W-:-:S05]  /*f600*/  HADD2.F32 R4, -RZ, R4.H0_H0 ;  /* 0x20000004ff047230 */ /* 0x000fca0000004100 */
[----:B------:R-:W-:-:S04]  /*f610*/  FMUL R4, R4, UR25 ;  /* 0x0000001904047c20 */ /* 0x000fc80008400000 */
[----:B------:R-:W-:-:S05]  /*f620*/  FFMA R5, R5, UR24, R4 ;  /* 0x0000001805057c23 */ /* 0x000fca0008000004 */
[----:B------:R-:W-:-:S05]  /*f630*/  F2FP.SATFINITE.E4M3.F32.PACK_AB_MERGE_C R5, RZ, R5, RZ ;  /* 0x00000005ff05723e */ /* 0x000fca00048070ff */
[----:B------:R3:W-:Y:S01]  /*f640*/  @!P2 STG.E.U8 desc[UR22][R2.64+0x1], R5 ;  /* 0x000001050200a986 */ /* 0x0007e2000c101116 */
[----:B------:R-:W-:-:S05]  /*f650*/  IADD3 R4, P2, R30, 0x8, RZ ;  /* 0x000000081e047810 */ /* 0x000fca0007f5e0ff */
[----:B------:R-:W-:Y:S02]  /*f660*/  IMAD.X R30, RZ, RZ, R31, P2 ;  /* 0x000000ffff1e7224 */ /* 0x000fe400010e061f */
[----:B------:R-:W-:-:S04]  /*f670*/  IMAD.WIDE.U32 R32, R4, UR6, R32 ;  /* 0x0000000604207c25 */ /* 0x000fc8000f8e0020 */
[----:B---3--:R-:W-:-:S04]  /*f680*/  IMAD R5, R30, UR6, RZ ;  /* 0x000000061e057c24 */ /* 0x008fc8000f8e02ff */
[----:B------:R-:W-:Y:S01]  /*f690*/  IMAD R5, R4, UR7, R5 ;  /* 0x0000000704057c24 */ /* 0x000fe2000f8e0205 */
[----:B------:R-:W-:-:S04]  /*f6a0*/  IADD3 R4, P2, R32, UR8, RZ ;  /* 0x0000000820047c10 */ /* 0x000fc8000ff5e0ff */
[----:B------:R-:W-:Y:S01]  /*f6b0*/  IADD3.X R5, R33, UR9, R5, P2, !PT ;  /* 0x0000000921057c10 */ /* 0x000fe200097fe405 */
[----:B------:R-:W-:Y:S08]  /*f6c0*/  @P0 BRA `(.L_x_43) ;  /* 0x0000000000040947 */ /* 0x000ff00003800000 */
[----:B------:R3:W5:Y:S02]  /*f6d0*/  LDG.E.U8 R29, desc[UR22][R4.64] ;  /* 0x00000016041d7981 */ /* 0x000764000c1e1100 */
.L_x_43:
[----:B------:R-:W-:Y:S05]  /*f6e0*/  BSYNC B1 ;  /* 0x0000000000017941 */ /* 0x000fea0003800000 */
.L_x_42:
[----:B-----5:R-:W-:Y:S01]  /*f6f0*/  LOP3.LUT R29, R29, 0xff, RZ, 0xc0, !PT ;  /* 0x000000ff1d1d7812 */ /* 0x020fe200078ec0ff */
[----:B------:R-:W-:Y:S01]  /*f700*/  BSSY B1, `(.L_x_44) ;  /* 0x000000b000017945 */ /* 0x000fe20003800000 */
[----:B------:R-:W-:Y:S02]  /*f710*/  ISETP.LT.OR P1, PT, R0, 0x9, !P1 ;  /* 0x000000090000780c */ /* 0x000fe40004f21670 */
[----:B------:R-:W-:-:S05]  /*f720*/  F2FP.F16.E4M3.UNPACK_B R29, R29 ;  /* 0x0000001dff1d723e */ /* 0x000fca00020006ff */
[----:B------:R-:W-:-:S05]  /*f730*/  HADD2.F32 R29, -RZ, R29.H0_H0 ;  /* 0x2000001dff1d7230 */ /* 0x000fca0000004100 */
[----:B------:R-:W-:-:S04]  /*f740*/  FMUL R29, R29, UR25 ;  /* 0x000000191d1d7c20 */ /* 0x000fc80008400000 */
[----:B------:R-:W-:-:S05]  /*f750*/  FFMA R6, R6, UR24, R29 ;  /* 0x0000001806067c23 */ /* 0x000fca000800001d */
[----:B------:R-:W-:-:S05]  /*f760*/  F2FP.SATFINITE.E4M3.F32.PACK_AB_MERGE_C R6, RZ, R6, RZ ;  /* 0x00000006ff06723e */ /* 0x000fca00048070ff */
[----:B------:R4:W-:Y:S02]  /*f770*/  @!P0 STG.E.U8 desc[UR22][R24.64], R6 ;  /* 0x0000000618008986 */ /* 0x0009e4000c101116 */
[----:B----4-:R-:W-:Y:S01]  /*f780*/  PRMT R6, RZ, 0x7610, R6 ;  /* 0x00007610ff067816 */ /* 0x010fe20000000006 */
[----:B------:R-:W-:Y:S06]  /*f790*/  @P1 BRA `(.L_x_45) ;  /* 0x0000000000041947 */ /* 0x000fec0003800000 */
[----:B------:R4:W5:Y:S02]  /*f7a0*/  LDG.E.U8 R6, desc[UR22][R4.64+0x1] ;  /* 0x0000011604067981 */ /* 0x000964000c1e1100 */
.L_x_45:
[----:B------:R-:W-:Y:S05]  /*f7b0*/  BSYNC B1 ;  /* 0x0000000000017941 */ /* 0x000fea0003800000 */
.L_x_44:
[----:B-----5:R-:W-:Y:S01]  /*f7c0*/  LOP3.LUT R6, R6, 0xff, RZ, 0xc0, !PT ;  /* 0x000000ff06067812 */ /* 0x020fe200078ec0ff */
[----:B------:R-:W-:Y:S01]  /*f7d0*/  BSSY B1, `(.L_x_46) ;  /* 0x000000c000017945 */ /* 0x000fe20003800000 */
[----:B------:R-:W-:Y:S02]  /*f7e0*/  ISETP.GE.AND P0, PT, R28, 0x9, PT ;  /* 0x000000091c00780c */ /* 0x000fe40003f06270 */
[----:B------:R-:W-:Y:S02]  /*f7f0*/  F2FP.F16.E4M3.UNPACK_B R6, R6 ;  /* 0x00000006ff06723e */ /* 0x000fe400020006ff */
[----:B------:R-:W-:-:S03]  /*f800*/  ISETP.LT.OR P2, PT, R0, 0x1, !P0 ;  /* 0x000000010000780c */ /* 0x000fc60004741670 */
[----:B------:R-:W-:-:S05]  /*f810*/  HADD2.F32 R6, -RZ, R6.H0_H0 ;  /* 0x20000006ff067230 */ /* 0x000fca0000004100 */
[----:B------:R-:W-:-:S04]  /*f820*/  FMUL R6, R6, UR25 ;  /* 0x0000001906067c20 */ /* 0x000fc80008400000 */
[--C-:B------:R-:W-:Y:S01]  /*f830*/  FFMA R7, R7, UR24, R6.reuse ;  /* 0x0000001807077c23 */ /* 0x100fe20008000006 */
[----:B------:R-:W-:-:S04]  /*f840*/  PRMT R6, RZ, 0x7610, R6 ;  /* 0x00007610ff067816 */ /* 0x000fc80000000006 */
[----:B------:R-:W-:-:S05]  /*f850*/  F2FP.SATFINITE.E4M3.F32.PACK_AB_MERGE_C R7, RZ, R7, RZ ;  /* 0x00000007ff07723e */ /* 0x000fca00048070ff */
[----:B------:R0:W-:Y:S01]  /*f860*/  @!P1 STG.E.U8 desc[UR22][R24.64+0x1], R7 ;  /* 0x0000010718009986 */ /* 0x0001e2000c101116 */
[----:B------:R-:W-:Y:S05]  /*f870*/  @P2 BRA `(.L_x_47) ;  /* 0x0000000000042947 */ /* 0x000fea0003800000 */
[----:B------:R0:W5:Y:S02]  /*f880*/  LDG.E.U8 R6, desc[UR22][R26.64+0x8] ;  /* 0x000008161a067981 */ /* 0x000164000c1e1100 */
.L_x_47:
[----:B------:R-:W-:Y:S05]  /*f890*/  BSYNC B1 ;  /* 0x0000000000017941 */ /* 0x000fea0003800000 */
.L_x_46:
        /* <DEDUP_REMOVED lines=13> */
.L_x_49:
[----:B------:R-:W-:Y:S05]  /*f970*/  BSYNC B1 ;  /* 0x0000000000017941 */ /* 0x000fea0003800000 */
.L_x_48:
[----:B-----5:R-:W-:Y:S01]  /*f980*/  LOP3.LUT R6, R6, 0xff, RZ, 0xc0, !PT ;  /* 0x000000ff06067812 */ /* 0x020fe200078ec0ff */
[----:B------:R-:W-:Y:S01]  /*f990*/  BSSY B1, `(.L_x_50) ;  /* 0x000000b000017945 */ /* 0x000fe20003800000 */
[----:B------:R-:W-:Y:S02]  /*f9a0*/  ISETP.LT.OR P0, PT, R0, 0x9, !P0 ;  /* 0x000000090000780c */ /* 0x000fe40004701670 */
[----:B------:R-:W-:-:S05]  /*f9b0*/  F2FP.F16.E4M3.UNPACK_B R6, R6 ;  /* 0x00000006ff06723e */ /* 0x000fca00020006ff */
        /* <DEDUP_REMOVED lines=8> */
.L_x_51:
[----:B------:R-:W-:Y:S05]  /*fa40*/  BSYNC B1 ;  /* 0x0000000000017941 */ /* 0x000fea0003800000 */
.L_x_50:
        /* <DEDUP_REMOVED lines=12> */
.L_x_53:
[----:B------:R-:W-:Y:S05]  /*fb10*/  BSYNC B1 ;  /* 0x0000000000017941 */ /* 0x000fea0003800000 */
.L_x_52:
        /* <DEDUP_REMOVED lines=13> */
.L_x_55:
[----:B------:R-:W-:Y:S05]  /*fbf0*/  BSYNC B1 ;  /* 0x0000000000017941 */ /* 0x000fea0003800000 */
.L_x_54:
        /* <DEDUP_REMOVED lines=13> */
.L_x_57:
[----:B------:R-:W-:Y:S05]  /*fcd0*/  BSYNC B1 ;  /* 0x0000000000017941 */ /* 0x000fea0003800000 */
.L_x_56:
        /* <DEDUP_REMOVED lines=12> */
.L_x_59:
[----:B------:R-:W-:Y:S05]  /*fda0*/  BSYNC B1 ;  /* 0x0000000000017941 */ /* 0x000fea0003800000 */
.L_x_58:
        /* <DEDUP_REMOVED lines=12> */
.L_x_61:
[----:B------:R-:W-:Y:S05]  /*fe70*/  BSYNC B1 ;  /* 0x0000000000017941 */ /* 0x000fea0003800000 */
.L_x_60:
        /* <DEDUP_REMOVED lines=13> */
.L_x_63:
[----:B------:R-:W-:Y:S05]  /*ff50*/  BSYNC B1 ;  /* 0x0000000000017941 */ /* 0x000fea0003800000 */
.L_x_62:
        /* <DEDUP_REMOVED lines=13> */
.L_x_65:
[----:B------:R-:W-:Y:S05]  /*10030*/  BSYNC B1 ;  /* 0x0000000000017941 */ /* 0x000fea0003800000 */
.L_x_64:
        /* <DEDUP_REMOVED lines=12> */
.L_x_67:
[----:B------:R-:W-:Y:S05]  /*10100*/  BSYNC B1 ;  /* 0x0000000000017941 */ /* 0x000fea0003800000 */
.L_x_66:
        /* <DEDUP_REMOVED lines=12> */
.L_x_69:
[----:B------:R-:W-:Y:S05]  /*101d0*/  BSYNC B1 ;  /* 0x0000000000017941 */ /* 0x000fea0003800000 */
.L_x_68:
        /* <DEDUP_REMOVED lines=13> */
.L_x_71:
[----:B------:R-:W-:Y:S05]  /*102b0*/  BSYNC B1 ;  /* 0x0000000000017941 */ /* 0x000fea0003800000 */
.L_x_70:
        /* <DEDUP_REMOVED lines=13> */
.L_x_73:
[----:B------:R-:W-:Y:S05]  /*10390*/  BSYNC B1 ;  /* 0x0000000000017941 */ /* 0x000fea0003800000 */
.L_x_72:
        /* <DEDUP_REMOVED lines=12> */
.L_x_75:
[----:B------:R-:W-:Y:S05]  /*10460*/  BSYNC B1 ;  /* 0x0000000000017941 */ /* 0x000fea0003800000 */
.L_x_74:
        /* <DEDUP_REMOVED lines=12> */
.L_x_77:
[----:B------:R-:W-:Y:S05]  /*10530*/  BSYNC B1 ;  /* 0x0000000000017941 */ /* 0x000fea0003800000 */
.L_x_76:
        /* <DEDUP_REMOVED lines=13> */
.L_x_79:
[----:B------:R-:W-:Y:S05]  /*10610*/  BSYNC B1 ;  /* 0x0000000000017941 */ /* 0x000fea0003800000 */
.L_x_78:
        /* <DEDUP_REMOVED lines=13> */
.L_x_81:
[----:B------:R-:W-:Y:S05]  /*106f0*/  BSYNC B1 ;  /* 0x0000000000017941 */ /* 0x000fea0003800000 */
.L_x_80:
        /* <DEDUP_REMOVED lines=12> */
.L_x_83:
[----:B------:R-:W-:Y:S05]  /*107c0*/  BSYNC B1 ;  /* 0x0000000000017941 */ /* 0x000fea0003800000 */
.L_x_82:
        /* <DEDUP_REMOVED lines=12> */
.L_x_85:
[----:B------:R-:W-:Y:S05]  /*10890*/  BSYNC B1 ;  /* 0x0000000000017941 */ /* 0x000fea0003800000 */
.L_x_84:
        /* <DEDUP_REMOVED lines=13> */
.L_x_87:
[----:B------:R-:W-:Y:S05]  /*10970*/  BSYNC B1 ;  /* 0x0000000000017941 */ /* 0x000fea0003800000 */
.L_x_86:
        /* <DEDUP_REMOVED lines=13> */
.L_x_89:
[----:B------:R-:W-:Y:S05]  /*10a50*/  BSYNC B1 ;  /* 0x0000000000017941 */ /* 0x000fea0003800000 */
.L_x_88:
        /* <DEDUP_REMOVED lines=12> */
.L_x_91:
[----:B------:R-:W-:Y:S05]  /*10b20*/  BSYNC B1 ;  /* 0x0000000000017941 */ /* 0x000fea0003800000 */
.L_x_90:
        /* <DEDUP_REMOVED lines=12> */
.L_x_93:
[----:B------:R-:W-:Y:S05]  /*10bf0*/  BSYNC B1 ;  /* 0x0000000000017941 */ /* 0x000fea0003800000 */
.L_x_92:
        /* <DEDUP_REMOVED lines=13> */
.L_x_95:
[----:B------:R-:W-:Y:S05]  /*10cd0*/  BSYNC B1 ;  /* 0x0000000000017941 */ /* 0x000fea0003800000 */
.L_x_94:
        /* <DEDUP_REMOVED lines=13> */
.L_x_97:
[----:B------:R-:W-:Y:S05]  /*10db0*/  BSYNC B1 ;  /* 0x0000000000017941 */ /* 0x000fea0003800000 */
.L_x_96:
        /* <DEDUP_REMOVED lines=12> */
.L_x_99:
[----:B------:R-:W-:Y:S05]  /*10e80*/  BSYNC B1 ;  /* 0x0000000000017941 */ /* 0x000fea0003800000 */
.L_x_98:
        /* <DEDUP_REMOVED lines=12> */
.L_x_101:
[----:B------:R-:W-:Y:S05]  /*10f50*/  BSYNC B1 ;  /* 0x0000000000017941 */ /* 0x000fea0003800000 */
.L_x_100:
[----:B-----5:R-:W-:Y:S01]  /*10f60*/  LOP3.LUT R6, R6, 0xff, RZ, 0xc0, !PT ;  /* 0x000000ff06067812 */ /* 0x020fe200078ec0ff */
[----:B------:R-:W-:Y:S01]  /*10f70*/  BSSY B1, `(.L_x_102) ;  /* 0x000000c000017945 */ /* 0x000fe20003800000 */
[----:B------:R-:W-:Y:S02]  /*10f80*/  ISETP.GE.AND P0, PT, R28, 0x41, PT ;  /* 0x000000411c00780c */ /* 0x000fe40003f06270 */
[----:B------:R-:W-:Y:S02]  /*10f90*/  F2FP.F16.E4M3.UNPACK_B R6, R6 ;  /* 0x00000006ff06723e */ /* 0x000fe400020006ff */
[----:B------:R-:W-:-:S03]  /*10fa0*/  ISETP.LT.OR P2, PT, R0, 0x1, !P0 ;  /* 0x000000010000780c */ /* 0x000fc60004741670 */
[----:B------:R-:W-:-:S05]  /*10fb0*/  HADD2.F32 R6, -RZ, R6.H0_H0 ;  /* 0x20000006ff067230 */ /* 0x000fca0000004100 */
[----:B------:R-:W-:-:S04]  /*10fc0*/  FMUL R6, R6, UR25 ;  /* 0x0000001906067c20 */ /* 0x000fc80008400000 */
[----:B------:R-:W-:-:S05]  /*10fd0*/  FFMA R6, R163, UR24, R6 ;  /* 0x00000018a3067c23 */ /* 0x000fca0008000006 */
[----:B0-----:R-:W-:Y:S02]  /*10fe0*/  F2FP.SATFINITE.E4M3.F32.PACK_AB_MERGE_C R7, RZ, R6, RZ ;  /* 0x00000006ff07723e */ /* 0x001fe400048070ff */
[----:B------:R-:W-:-:S03]  /*10ff0*/  PRMT R6, RZ, 0x7610, R6 ;  /* 0x00007610ff067816 */ /* 0x000fc60000000006 */
[----:B------:R0:W-:Y:S01]  /*11000*/  @!P1 STG.E.U8 desc[UR22][R24.64+0x39], R7 ;  /* 0x0000390718009986 */ /* 0x0001e2000c101116 */
[----:B------:R-:W-:Y:S05]  /*11010*/  @P2 BRA `(.L_x_103) ;  /* 0x0000000000042947 */ /* 0x000fea0003800000 */
[----:B------:R0:W5:Y:S02]  /*11020*/  LDG.E.U8 R6, desc[UR22][R26.64+0x40] ;  /* 0x000040161a067981 */ /* 0x000164000c1e1100 */
.L_x_103:
[----:B------:R-:W-:Y:S05]  /*11030*/  BSYNC B1 ;  /* 0x0000000000017941 */ /* 0x000fea0003800000 */
.L_x_102:
        /* <DEDUP_REMOVED lines=13> */
.L_x_105:
[----:B------:R-:W-:Y:S05]  /*11110*/  BSYNC B1 ;  /* 0x0000000000017941 */ /* 0x000fea0003800000 */
.L_x_104:
[----:B-----5:R-:W-:Y:S01]  /*11120*/  LOP3.LUT R6, R6, 0xff, RZ, 0xc0, !PT ;  /* 0x000000ff06067812 */ /* 0x020fe200078ec0ff */
[----:B------:R-:W-:Y:S01]  /*11130*/  BSSY B1, `(.L_x_106) ;  /* 0x000000b000017945 */ /* 0x000fe20003800000 */
[----:B------:R-:W-:Y:S02]  /*11140*/  ISETP.LT.OR P0, PT, R0, 0x9, !P0 ;  /* 0x000000090000780c */ /* 0x000fe40004701670 */
[----:B------:R-:W-:-:S05]  /*11150*/  F2FP.F16.E4M3.UNPACK_B R6, R6 ;  /* 0x00000006ff06723e */ /* 0x000fca00020006ff */
        /* <DEDUP_REMOVED lines=8> */
.L_x_107:
[----:B------:R-:W-:Y:S05]  /*111e0*/  BSYNC B1 ;  /* 0x0000000000017941 */ /* 0x000fea0003800000 */
.L_x_106:
        /* <DEDUP_REMOVED lines=12> */
.L_x_109:
[----:B------:R-:W-:Y:S05]  /*112b0*/  BSYNC B1 ;  /* 0x0000000000017941 */ /* 0x000fea0003800000 */
.L_x_108:
        /* <DEDUP_REMOVED lines=13> */
.L_x_111:
[----:B------:R-:W-:Y:S05]  /*11390*/  BSYNC B1 ;  /* 0x0000000000017941 */ /* 0x000fea0003800000 */
.L_x_110:
[----:B-----5:R-:W-:Y:S01]  /*113a0*/  LOP3.LUT R6, R6, 0xff, RZ, 0xc0, !PT ;  /* 0x000000ff06067812 */ /* 0x020fe200078ec0ff */
[----:B------:R-:W-:Y:S01]  /*113b0*/  BSSY B1, `(.L_x_112) ;  /* 0x000000c000017945 */ /* 0x000fe20003800000 */
[----:B------:R-:W-:Y:S02]  /*113c0*/  ISETP.GE.AND P1, PT, R28, 0x4a, PT ;  /* 0x0000004a1c00780c */ /* 0x000fe40003f26270 */
[----:B------:R-:W-:Y:S02]  /*113d0*/  F2FP.F16.E4M3.UNPACK_B R6, R6 ;  /* 0x00000006ff06723e */ /* 0x000fe400020006ff */
[----:B------:R-:W-:-:S03]  /*113e0*/  ISETP.LT.OR P4, PT, R0, 0x1, !P1 ;  /* 0x000000010000780c */ /* 0x000fc60004f81670 */
[----:B------:R-:W-:-:S05]  /*113f0*/  HADD2.F32 R6, -RZ, R6.H0_H0 ;  /* 0x20000006ff067230 */ /* 0x000fca0000004100 */
[----:B0-----:R-:W-:Y:S01]  /*11400*/  FMUL R7, R6, UR25 ;  /* 0x0000001906077c20 */ /* 0x001fe20008400000 */
[----:B------:R-:W-:-:S03]  /*11410*/  PRMT R6, RZ, 0x7610, R6 ;  /* 0x00007610ff067816 */ /* 0x000fc60000000006 */
[----:B------:R-:W-:-:S05]  /*11420*/  FFMA R7, R168, UR24, R7 ;  /* 0x00000018a8077c23 */ /* 0x000fca0008000007 */
[----:B------:R-:W-:-:S05]  /*11430*/  F2FP.SATFINITE.E4M3.F32.PACK_AB_MERGE_C R7, RZ, R7, RZ ;  /* 0x00000007ff07723e */ /* 0x000fca00048070ff */
[----:B------:R0:W-:Y:S01]  /*11440*/  @!P2 STG.E.U8 desc[UR22][R2.64+0x48], R7 ;  /* 0x000048070200a986 */ /* 0x0001e2000c101116 */
[----:B------:R-:W-:Y:S05]  /*11450*/  @P4 BRA `(.L_x_113) ;  /* 0x0000000000044947 */ /* 0x000fea0003800000 */
[----:B------:R0:W5:Y:S02]  /*11460*/  LDG.E.U8 R6, desc[UR22][R26.64+0x49] ;  /* 0x000049161a067981 */ /* 0x000164000c1e1100 */
.L_x_113:
[----:B------:R-:W-:Y:S05]  /*11470*/  BSYNC B1 ;  /* 0x0000000000017941 */ /* 0x000fea0003800000 */
.L_x_112:
        /* <DEDUP_REMOVED lines=12> */
.L_x_115:
[----:B------:R-:W-:Y:S05]  /*11540*/  BSYNC B1 ;  /* 0x0000000000017941 */ /* 0x000fea0003800000 */
.L_x_114:
[----:B-----5:R-:W-:Y:S01]  /*11550*/  LOP3.LUT R6, R6, 0xff, RZ, 0xc0, !PT ;  /* 0x000000ff06067812 */ /* 0x020fe200078ec0ff */
[----:B------:R-:W-:Y:S01]  /*11560*/  BSSY B1, `(.L_x_116) ;  /* 0x000000b000017945 */ /* 0x000fe20003800000 */
[----:B------:R-:W-:Y:S02]  /*11570*/  ISETP.LT.OR P1, PT, R0, 0x9, !P1 ;  /* 0x000000090000780c */ /* 0x000fe40004f21670 */
[----:B------:R-:W-:-:S05]  /*11580*/  F2FP.F16.E4M3.UNPACK_B R6, R6 ;  /* 0x00000006ff06723e */ /* 0x000fca00020006ff */
        /* <DEDUP_REMOVED lines=8> */
.L_x_117:
[----:B------:R-:W-:Y:S05]  /*11610*/  BSYNC B1 ;  /* 0x0000000000017941 */ /* 0x000fea0003800000 */
.L_x_116:
        /* <DEDUP_REMOVED lines=13> */
.L_x_119:
[----:B------:R-:W-:Y:S05]  /*116f0*/  BSYNC B1 ;  /* 0x0000000000017941 */ /* 0x000fea0003800000 */
.L_x_118:
        /* <DEDUP_REMOVED lines=13> */
.L_x_121:
[----:B------:R-:W-:Y:S05]  /*117d0*/  BSYNC B1 ;  /* 0x0000000000017941 */ /* 0x000fea0003800000 */
.L_x_120:
        /* <DEDUP_REMOVED lines=12> */
.L_x_123:
[----:B------:R-:W-:Y:S05]  /*118a0*/  BSYNC B1 ;  /* 0x0000000000017941 */ /* 0x000fea0003800000 */
.L_x_122:
        /* <DEDUP_REMOVED lines=12> */
.L_x_125:
[----:B------:R-:W-:Y:S05]  /*11970*/  BSYNC B1 ;  /* 0x0000000000017941 */ /* 0x000fea0003800000 */
.L_x_124:
        /* <DEDUP_REMOVED lines=13> */
.L_x_127:
[----:B------:R-:W-:Y:S05]  /*11a50*/  BSYNC B1 ;  /* 0x0000000000017941 */ /* 0x000fea0003800000 */
.L_x_126:
        /* <DEDUP_REMOVED lines=13> */
.L_x_129:
[----:B------:R-:W-:Y:S05]  /*11b30*/  BSYNC B1 ;  /* 0x0000000000017941 */ /* 0x000fea0003800000 */
.L_x_128:
        /* <DEDUP_REMOVED lines=12> */
.L_x_131:
[----:B------:R-:W-:Y:S05]  /*11c00*/  BSYNC B1 ;  /* 0x0000000000017941 */ /* 0x000fea0003800000 */
.L_x_130:
        /* <DEDUP_REMOVED lines=12> */
.L_x_133:
[----:B------:R-:W-:Y:S05]  /*11cd0*/  BSYNC B1 ;  /* 0x0000000000017941 */ /* 0x000fea0003800000 */
.L_x_132:
        /* <DEDUP_REMOVED lines=13> */
.L_x_135:
[----:B------:R-:W-:Y:S05]  /*11db0*/  BSYNC B1 ;  /* 0x0000000000017941 */ /* 0x000fea0003800000 */
.L_x_134:
        /* <DEDUP_REMOVED lines=13> */
.L_x_137:
[----:B------:R-:W-:Y:S05]  /*11e90*/  BSYNC B1 ;  /* 0x0000000000017941 */ /* 0x000fea0003800000 */
.L_x_136:
        /* <DEDUP_REMOVED lines=12> */
.L_x_139:
[----:B------:R-:W-:Y:S05]  /*11f60*/  BSYNC B1 ;  /* 0x0000000000017941 */ /* 0x000fea0003800000 */
.L_x_138:
        /* <DEDUP_REMOVED lines=12> */
.L_x_141:
[----:B------:R-:W-:Y:S05]  /*12030*/  BSYNC B1 ;  /* 0x0000000000017941 */ /* 0x000fea0003800000 */
.L_x_140:
        /* <DEDUP_REMOVED lines=13> */
.L_x_143:
[----:B------:R-:W-:Y:S05]  /*12110*/  BSYNC B1 ;  /* 0x0000000000017941 */ /* 0x000fea0003800000 */
.L_x_142:
        /* <DEDUP_REMOVED lines=13> */
.L_x_145:
[----:B------:R-:W-:Y:S05]  /*121f0*/  BSYNC B1 ;  /* 0x0000000000017941 */ /* 0x000fea0003800000 */
.L_x_144:
        /* <DEDUP_REMOVED lines=12> */
.L_x_147:
[----:B------:R-:W-:Y:S05]  /*122c0*/  BSYNC B1 ;  /* 0x0000000000017941 */ /* 0x000fea0003800000 */
.L_x_146:
        /* <DEDUP_REMOVED lines=12> */
.L_x_149:
[----:B------:R-:W-:Y:S05]  /*12390*/  BSYNC B1 ;  /* 0x0000000000017941 */ /* 0x000fea0003800000 */
.L_x_148:
        /* <DEDUP_REMOVED lines=13> */
.L_x_151:
[----:B------:R-:W-:Y:S05]  /*12470*/  BSYNC B1 ;  /* 0x0000000000017941 */ /* 0x000fea0003800000 */
.L_x_150:
        /* <DEDUP_REMOVED lines=13> */
.L_x_153:
[----:B------:R-:W-:Y:S05]  /*12550*/  BSYNC B1 ;  /* 0x0000000000017941 */ /* 0x000fea0003800000 */
.L_x_152:
        /* <DEDUP_REMOVED lines=12> */
.L_x_155:
[----:B------:R-:W-:Y:S05]  /*12620*/  BSYNC B1 ;  /* 0x0000000000017941 */ /* 0x000fea0003800000 */
.L_x_154:
        /* <DEDUP_REMOVED lines=12> */
.L_x_157:
[----:B------:R-:W-:Y:S05]  /*126f0*/  BSYNC B1 ;  /* 0x0000000000017941 */ /* 0x000fea0003800000 */
.L_x_156:
        /* <DEDUP_REMOVED lines=13> */
.L_x_159:
[----:B------:R-:W-:Y:S05]  /*127d0*/  BSYNC B1 ;  /* 0x0000000000017941 */ /* 0x000fea0003800000 */
.L_x_158:
        /* <DEDUP_REMOVED lines=13> */
.L_x_161:
[----:B------:R-:W-:Y:S05]  /*128b0*/  BSYNC B1 ;  /* 0x0000000000017941 */ /* 0x000fea0003800000 */
.L_x_160:
        /* <DEDUP_REMOVED lines=12> */
.L_x_163:
[----:B------:R-:W-:Y:S05]  /*12980*/  BSYNC B1 ;  /* 0x0000000000017941 */ /* 0x000fea0003800000 */
.L_x_162:
        /* <DEDUP_REMOVED lines=12> */
.L_x_165:
[----:B------:R-:W-:Y:S05]  /*12a50*/  BSYNC B1 ;  /* 0x0000000000017941 */ /* 0x000fea0003800000 */
.L_x_164:
        /* <DEDUP_REMOVED lines=13> */
.L_x_167:
[----:B------:R-:W-:Y:S05]  /*12b30*/  BSYNC B1 ;  /* 0x0000000000017941 */ /* 0x000fea0003800000 */
.L_x_166:
        /* <DEDUP_REMOVED lines=13> */
.L_x_169:
[----:B------:R-:W-:Y:S05]  /*12c10*/  BSYNC B1 ;  /* 0x0000000000017941 */ /* 0x000fea0003800000 */
.L_x_168:
        /* <DEDUP_REMOVED lines=12> */
.L_x_171:
[----:B------:R-:W-:Y:S05]  /*12ce0*/  BSYNC B1 ;  /* 0x0000000000017941 */ /* 0x000fea0003800000 */
.L_x_170:
        /* <DEDUP_REMOVED lines=12> */
.L_x_173:
[----:B------:R-:W-:Y:S05]  /*12db0*/  BSYNC B1 ;  /* 0x0000000000017941 */ /* 0x000fea0003800000 */
.L_x_172:
        /* <DEDUP_REMOVED lines=13> */
.L_x_175:
[----:B------:R-:W-:Y:S05]  /*12e90*/  BSYNC B1 ;  /* 0x0000000000017941 */ /* 0x000fea0003800000 */
.L_x_174:
        /* <DEDUP_REMOVED lines=13> */
.L_x_177:
[----:B------:R-:W-:Y:S05]  /*12f70*/  BSYNC B1 ;  /* 0x0000000000017941 */ /* 0x000fea0003800000 */
.L_x_176:
        /* <DEDUP_REMOVED lines=12> */
.L_x_179:
[----:B------:R-:W-:Y:S05]  /*13040*/  BSYNC B1 ;  /* 0x0000000000017941 */ /* 0x000fea0003800000 */
.L_x_178:
        /* <DEDUP_REMOVED lines=12> */
.L_x_181:
[----:B------:R-:W-:Y:S05]  /*13110*/  BSYNC B1 ;  /* 0x0000000000017941 */ /* 0x000fea0003800000 */
.L_x_180:
        /* <DEDUP_REMOVED lines=13> */
.L_x_183:
[----:B------:R-:W-:Y:S05]  /*131f0*/  BSYNC B1 ;  /* 0x0000000000017941 */ /* 0x000fea0003800000 */
.L_x_182:
        /* <DEDUP_REMOVED lines=13> */
.L_x_185:
[----:B------:R-:W-:Y:S05]  /*132d0*/  BSYNC B1 ;  /* 0x0000000000017941 */ /* 0x000fea0003800000 */
.L_x_184:
        /* <DEDUP_REMOVED lines=12> */
.L_x_187:
[----:B------:R-:W-:Y:S05]  /*133a0*/  BSYNC B1 ;  /* 0x0000000000017941 */ /* 0x000fea0003800000 */
.L_x_186:
        /* <DEDUP_REMOVED lines=12> */
.L_x_189:
[----:B------:R-:W-:Y:S05]  /*13470*/  BSYNC B1 ;  /* 0x0000000000017941 */ /* 0x000fea0003800000 */
.L_x_188:
        /* <DEDUP_REMOVED lines=13> */
.L_x_191:
[----:B------:R-:W-:Y:S05]  /*13550*/  BSYNC B1 ;  /* 0x0000000000017941 */ /* 0x000fea0003800000 */
.L_x_190:
        /* <DEDUP_REMOVED lines=13> */
.L_x_193:
[----:B------:R-:W-:Y:S05]  /*13630*/  BSYNC B1 ;  /* 0x0000000000017941 */ /* 0x000fea0003800000 */
.L_x_192:
        /* <DEDUP_REMOVED lines=12> */
.L_x_195:
[----:B------:R-:W-:Y:S05]  /*13700*/  BSYNC B1 ;  /* 0x0000000000017941 */ /* 0x000fea0003800000 */
.L_x_194:
        /* <DEDUP_REMOVED lines=12> */
.L_x_197:
[----:B------:R-:W-:Y:S05]  /*137d0*/  BSYNC B1 ;  /* 0x0000000000017941 */ /* 0x000fea0003800000 */
.L_x_196:
        /* <DEDUP_REMOVED lines=13> */
.L_x_199:
[----:B------:R-:W-:Y:S05]  /*138b0*/  BSYNC B1 ;  /* 0x0000000000017941 */ /* 0x000fea0003800000 */
.L_x_198:
        /* <DEDUP_REMOVED lines=13> */
.L_x_201:
[----:B------:R-:W-:Y:S05]  /*13990*/  BSYNC B1 ;  /* 0x0000000000017941 */ /* 0x000fea0003800000 */
.L_x_200:
        /* <DEDUP_REMOVED lines=12> */
.L_x_203:
[----:B------:R-:W-:Y:S05]  /*13a60*/  BSYNC B1 ;  /* 0x0000000000017941 */ /* 0x000fea0003800000 */
.L_x_202:
        /* <DEDUP_REMOVED lines=12> */
.L_x_205:
[----:B------:R-:W-:Y:S05]  /*13b30*/  BSYNC B1 ;  /* 0x0000000000017941 */ /* 0x000fea0003800000 */
.L_x_204:
        /* <DEDUP_REMOVED lines=13> */
.L_x_207:
[----:B------:R-:W-:Y:S05]  /*13c10*/  BSYNC B1 ;  /* 0x0000000000017941 */ /* 0x000fea0003800000 */
.L_x_206:
        /* <DEDUP_REMOVED lines=13> */
.L_x_209:
[----:B------:R-:W-:Y:S05]  /*13cf0*/  BSYNC B1 ;  /* 0x0000000000017941 */ /* 0x000fea0003800000 */
.L_x_208:
        /* <DEDUP_REMOVED lines=12> */
.L_x_211:
[----:B------:R-:W-:Y:S05]  /*13dc0*/  BSYNC B1 ;  /* 0x0000000000017941 */ /* 0x000fea0003800000 */
.L_x_210:
        /* <DEDUP_REMOVED lines=12> */
.L_x_213:
[----:B------:R-:W-:Y:S05]  /*13e90*/  BSYNC B1 ;  /* 0x0000000000017941 */ /* 0x000fea0003800000 */
.L_x_212:
        /* <DEDUP_REMOVED lines=13> */
.L_x_215:
[----:B------:R-:W-:Y:S05]  /*13f70*/  BSYNC B1 ;  /* 0x0000000000017941 */ /* 0x000fea0003800000 */
.L_x_214:
        /* <DEDUP_REMOVED lines=13> */
.L_x_217:
[----:B------:R-:W-:Y:S05]  /*14050*/  BSYNC B1 ;  /* 0x0000000000017941 */ /* 0x000fea0003800000 */
.L_x_216:
        /* <DEDUP_REMOVED lines=12> */
.L_x_219:
[----:B------:R-:W-:Y:S05]  /*14120*/  BSYNC B1 ;  /* 0x0000000000017941 */ /* 0x000fea0003800000 */
.L_x_218:
        /* <DEDUP_REMOVED lines=12> */
.L_x_221:
[----:B------:R-:W-:Y:S05]  /*141f0*/  BSYNC B1 ;  /* 0x0000000000017941 */ /* 0x000fea0003800000 */
.L_x_220:
        /* <DEDUP_REMOVED lines=13> */
.L_x_223:
[----:B------:R-:W-:Y:S05]  /*142d0*/  BSYNC B1 ;  /* 0x0000000000017941 */ /* 0x000fea0003800000 */
.L_x_222:
        /* <DEDUP_REMOVED lines=13> */
.L_x_225:
[----:B------:R-:W-:Y:S05]  /*143b0*/  BSYNC B1 ;  /* 0x0000000000017941 */ /* 0x000fea0003800000 */
.L_x_224:
        /* <DEDUP_REMOVED lines=12> */
.L_x_227:
[----:B------:R-:W-:Y:S05]  /*14480*/  BSYNC B1 ;  /* 0x0000000000017941 */ /* 0x000fea0003800000 */
.L_x_226:
        /* <DEDUP_REMOVED lines=12> */
.L_x_229:
[----:B------:R-:W-:Y:S05]  /*14550*/  BSYNC B1 ;  /* 0x0000000000017941 */ /* 0x000fea0003800000 */
.L_x_228:
        /* <DEDUP_REMOVED lines=13> */
.L_x_231:
[----:B------:R-:W-:Y:S05]  /*14630*/  BSYNC B1 ;  /* 0x0000000000017941 */ /* 0x000fea0003800000 */
.L_x_230:
        /* <DEDUP_REMOVED lines=13> */
.L_x_233:
[----:B------:R-:W-:Y:S05]  /*14710*/  BSYNC B1 ;  /* 0x0000000000017941 */ /* 0x000fea0003800000 */
.L_x_232:
        /* <DEDUP_REMOVED lines=12> */
.L_x_235:
[----:B------:R-:W-:Y:S05]  /*147e0*/  BSYNC B1 ;  /* 0x0000000000017941 */ /* 0x000fea0003800000 */
.L_x_234:
        /* <DEDUP_REMOVED lines=12> */
.L_x_237:
[----:B------:R-:W-:Y:S05]  /*148b0*/  BSYNC B1 ;  /* 0x0000000000017941 */ /* 0x000fea0003800000 */
.L_x_236:
        /* <DEDUP_REMOVED lines=13> */
.L_x_239:
[----:B------:R-:W-:Y:S05]  /*14990*/  BSYNC B1 ;  /* 0x0000000000017941 */ /* 0x000fea0003800000 */
.L_x_238:
        /* <DEDUP_REMOVED lines=13> */
.L_x_241:
[----:B------:R-:W-:Y:S05]  /*14a70*/  BSYNC B1 ;  /* 0x0000000000017941 */ /* 0x000fea0003800000 */
.L_x_240:
        /* <DEDUP_REMOVED lines=12> */
.L_x_243:
[----:B------:R-:W-:Y:S05]  /*14b40*/  BSYNC B1 ;  /* 0x0000000000017941 */ /* 0x000fea0003800000 */
.L_x_242:
        /* <DEDUP_REMOVED lines=12> */
.L_x_245:
[----:B------:R-:W-:Y:S05]  /*14c10*/  BSYNC B1 ;  /* 0x0000000000017941 */ /* 0x000fea0003800000 */
.L_x_244:
        /* <DEDUP_REMOVED lines=13> */
.L_x_247:
[----:B------:R-:W-:Y:S05]  /*14cf0*/  BSYNC B1 ;  /* 0x0000000000017941 */ /* 0x000fea0003800000 */
.L_x_246:
        /* <DEDUP_REMOVED lines=13> */
.L_x_249:
[----:B------:R-:W-:Y:S05]  /*14dd0*/  BSYNC B1 ;  /* 0x0000000000017941 */ /* 0x000fea0003800000 */
.L_x_248:
        /* <DEDUP_REMOVED lines=12> */
.L_x_251:
[----:B------:R-:W-:Y:S05]  /*14ea0*/  BSYNC B1 ;  /* 0x0000000000017941 */ /* 0x000fea0003800000 */
.L_x_250:
[----:B0-----:R-:W2:Y:S01]  /*14eb0*/  LDL.LU R7, [R1+0x200] ;  /* 0x0002000001077983 */ /* 0x001ea20000300800 */
[----:B-----5:R-:W-:Y:S01]  /*14ec0*/  LOP3.LUT R6, R6, 0xff, RZ, 0xc0, !PT ;  /* 0x000000ff06067812 */ /* 0x020fe200078ec0ff */
[----:B------:R-:W-:Y:S01]  /*14ed0*/  BSSY B1, `(.L_x_252) ;  /* 0x000000b000017945 */ /* 0x000fe20003800000 */
[----:B------:R-:W-:Y:S02]  /*14ee0*/  ISETP.LT.OR P1, PT, R0, 0x9, !P1 ;  /* 0x000000090000780c */ /* 0x000fe40004f21670 */
[----:B------:R-:W-:-:S05]  /*14ef0*/  F2FP.F16.E4M3.UNPACK_B R6, R6 ;  /* 0x00000006ff06723e */ /* 0x000fca00020006ff */
[----:B------:R-:W-:-:S05]  /*14f00*/  HADD2.F32 R6, -RZ, R6.H0_H0 ;  /* 0x20000006ff067230 */ /* 0x000fca0000004100 */
[----:B------:R-:W-:-:S04]  /*14f10*/  FMUL R6, R6, UR25 ;  /* 0x0000001906067c20 */ /* 0x000fc80008400000 */
[----:B--2---:R-:W-:-:S05]  /*14f20*/  FFMA R6, R7, UR24, R6 ;  /* 0x0000001807067c23 */ /* 0x004fca0008000006 */
[----:B------:R-:W-:Y:S02]  /*14f30*/  F2FP.SATFINITE.E4M3.F32.PACK_AB_MERGE_C R7, RZ, R6, RZ ;  /* 0x00000006ff07723e */ /* 0x000fe400048070ff */
[----:B------:R-:W-:-:S03]  /*14f40*/  PRMT R6, RZ, 0x7610, R6 ;  /* 0x00007610ff067816 */ /* 0x000fc60000000006 */
[----:B------:R0:W-:Y:S01]  /*14f50*/  @!P0 STG.E.U8 desc[UR22][R24.64+0xd0], R7 ;  /* 0x0000d00718008986 */ /* 0x0001e2000c101116 */
[----:B------:R-:W-:Y:S05]  /*14f60*/  @P1 BRA `(.L_x_253) ;  /* 0x0000000000041947 */ /* 0x000fea0003800000 */
[----:B------:R2:W5:Y:S02]  /*14f70*/  LDG.E.U8 R6, desc[UR22][R4.64+0xd1] ;  /* 0x0000d11604067981 */ /* 0x000564000c1e1100 */
.L_x_253:
[----:B------:R-:W-:Y:S05]  /*14f80*/  BSYNC B1 ;  /* 0x0000000000017941 */ /* 0x000fea0003800000 */
.L_x_252:
[----:B0-----:R-:W3:Y:S01]  /*14f90*/  LDL.LU R7, [R1+0x204] ;  /* 0x0002040001077983 */ /* 0x001ee20000300800 */
[----:B-----5:R-:W-:Y:S01]  /*14fa0*/  LOP3.LUT R6, R6, 0xff, RZ, 0xc0, !PT ;  /* 0x000000ff06067812 */ /* 0x020fe200078ec0ff */
[----:B------:R-:W-:Y:S01]  /*14fb0*/  BSSY B1, `(.L_x_254) ;  /* 0x000000c000017945 */ /* 0x000fe20003800000 */
[----:B------:R-:W-:Y:S02]  /*14fc0*/  ISETP.GE.AND P0, PT, R28, 0xd9, PT ;  /* 0x000000d91c00780c */ /* 0x000fe40003f06270 */
[----:B------:R-:W-:Y:S02]  /*14fd0*/  F2FP.F16.E4M3.UNPACK_B R6, R6 ;  /* 0x00000006ff06723e */ /* 0x000fe400020006ff */
[----:B------:R-:W-:-:S03]  /*14fe0*/  ISETP.LT.OR P2, PT, R0, 0x1, !P0 ;  /* 0x000000010000780c */ /* 0x000fc60004741670 */
[----:B------:R-:W-:-:S05]  /*14ff0*/  HADD2.F32 R6, -RZ, R6.H0_H0 ;  /* 0x20000006ff067230 */ /* 0x000fca0000004100 */
[----:B------:R-:W-:-:S04]  /*15000*/  FMUL R6, R6, UR25 ;  /* 0x0000001906067c20 */ /* 0x000fc80008400000 */
[----:B---3--:R-:W-:-:S05]  /*15010*/  FFMA R6, R7, UR24, R6 ;  /* 0x0000001807067c23 */ /* 0x008fca0008000006 */
[----:B------:R-:W-:Y:S02]  /*15020*/  F2FP.SATFINITE.E4M3.F32.PACK_AB_MERGE_C R7, RZ, R6, RZ ;  /* 0x00000006ff07723e */ /* 0x000fe400048070ff */
[----:B------:R-:W-:-:S03]  /*15030*/  PRMT R6, RZ, 0x7610, R6 ;  /* 0x00007610ff067816 */ /* 0x000fc60000000006 */
[----:B------:R0:W-:Y:S01]  /*15040*/  @!P1 STG.E.U8 desc[UR22][R24.64+0xd1], R7 ;  /* 0x0000d10718009986 */ /* 0x0001e2000c101116 */
[----:B------:R-:W-:Y:S05]  /*15050*/  @P2 BRA `(.L_x_255) ;  /* 0x0000000000042947 */ /* 0x000fea0003800000 */
[----:B------:R3:W5:Y:S02]  /*15060*/  LDG.E.U8 R6, desc[UR22][R26.64+0xd8] ;  /* 0x0000d8161a067981 */ /* 0x000764000c1e1100 */
.L_x_255:
[----:B------:R-:W-:Y:S05]  /*15070*/  BSYNC B1 ;  /* 0x0000000000017941 */ /* 0x000fea0003800000 */
.L_x_254:
[----:B0-----:R-:W2:Y:S01]  /*15080*/  LDL.LU R7, [R1+0x208] ;  /* 0x0002080001077983 */ /* 0x001ea20000300800 */
[----:B-----5:R-:W-:Y:S01]  /*15090*/  LOP3.LUT R6, R6, 0xff, RZ, 0xc0, !PT ;  /* 0x000000ff06067812 */ /* 0x020fe200078ec0ff */
[----:B------:R-:W-:Y:S01]  /*150a0*/  BSSY B1, `(.L_x_256) ;  /* 0x000000c000017945 */ /* 0x000fe20003800000 */
[----:B------:R-:W-:Y:S02]  /*150b0*/  ISETP.GE.AND P1, PT, R28, 0xda, PT ;  /* 0x000000da1c00780c */ /* 0x000fe40003f26270 */
[----:B------:R-:W-:Y:S02]  /*150c0*/  F2FP.F16.E4M3.UNPACK_B R6, R6 ;  /* 0x00000006ff06723e */ /* 0x000fe400020006ff */
[----:B------:R-:W-:-:S03]  /*150d0*/  ISETP.LT.OR P4, PT, R0, 0x1, !P1 ;  /* 0x000000010000780c */ /* 0x000fc60004f81670 */
        /* <DEDUP_REMOVED lines=8> */
.L_x_257:
[----:B------:R-:W-:Y:S05]  /*15160*/  BSYNC B1 ;  /* 0x0000000000017941 */ /* 0x000fea0003800000 */
.L_x_256:
[----:B0-----:R-:W3:Y:S01]  /*15170*/  LDL.LU R7, [R1+0x20c] ;  /* 0x00020c0001077983 */ /* 0x001ee20000300800 */
[----:B-----5:R-:W-:Y:S01]  /*15180*/  LOP3.LUT R6, R6, 0xff, RZ, 0xc0, !PT ;  /* 0x000000ff06067812 */ /* 0x020fe200078ec0ff */
[----:B------:R-:W-:Y:S01]  /*15190*/  BSSY B1, `(.L_x_258) ;  /* 0x000000b000017945 */ /* 0x000fe20003800000 */
[----:B------:R-:W-:Y:S02]  /*151a0*/  ISETP.LT.OR P0, PT, R0, 0x9, !P0 ;  /* 0x000000090000780c */ /* 0x000fe40004701670 */
[----:B------:R-:W-:-:S05]  /*151b0*/  F2FP.F16.E4M3.UNPACK_B R6, R6 ;  /* 0x00000006ff06723e */ /* 0x000fca00020006ff */
        /* <DEDUP_REMOVED lines=8> */
.L_x_259:
[----:B------:R-:W-:Y:S05]  /*15240*/  BSYNC B1 ;  /* 0x0000000000017941 */ /* 0x000fea0003800000 */
.L_x_258:
        /* <DEDUP_REMOVED lines=13> */
.L_x_261:
[----:B------:R-:W-:Y:S05]  /*15320*/  BSYNC B1 ;  /* 0x0000000000017941 */ /* 0x000fea0003800000 */
.L_x_260:
        /* <DEDUP_REMOVED lines=14> */
.L_x_263:
[----:B------:R-:W-:Y:S05]  /*15410*/  BSYNC B1 ;  /* 0x0000000000017941 */ /* 0x000fea0003800000 */
.L_x_262:
        /* <DEDUP_REMOVED lines=14> */
.L_x_265:
[----:B------:R-:W-:Y:S05]  /*15500*/  BSYNC B1 ;  /* 0x0000000000017941 */ /* 0x000fea0003800000 */
.L_x_264:
        /* <DEDUP_REMOVED lines=13> */
.L_x_267:
[----:B------:R-:W-:Y:S05]  /*155e0*/  BSYNC B1 ;  /* 0x0000000000017941 */ /* 0x000fea0003800000 */
.L_x_266:
        /* <DEDUP_REMOVED lines=13> */
.L_x_269:
[----:B------:R-:W-:Y:S05]  /*156c0*/  BSYNC B1 ;  /* 0x0000000000017941 */ /* 0x000fea0003800000 */
.L_x_268:
        /* <DEDUP_REMOVED lines=14> */
.L_x_271:
[----:B------:R-:W-:Y:S05]  /*157b0*/  BSYNC B1 ;  /* 0x0000000000017941 */ /* 0x000fea0003800000 */
.L_x_270:
        /* <DEDUP_REMOVED lines=14> */
.L_x_273:
[----:B------:R-:W-:Y:S05]  /*158a0*/  BSYNC B1 ;  /* 0x0000000000017941 */ /* 0x000fea0003800000 */
.L_x_272:
        /* <DEDUP_REMOVED lines=13> */
.L_x_275:
[----:B------:R-:W-:Y:S05]  /*15980*/  BSYNC B1 ;  /* 0x0000000000017941 */ /* 0x000fea0003800000 */
.L_x_274:
        /* <DEDUP_REMOVED lines=13> */
.L_x_277:
[----:B------:R-:W-:Y:S05]  /*15a60*/  BSYNC B1 ;  /* 0x0000000000017941 */ /* 0x000fea0003800000 */
.L_x_276:
        /* <DEDUP_REMOVED lines=14> */
.L_x_279:
[----:B------:R-:W-:Y:S05]  /*15b50*/  BSYNC B1 ;  /* 0x0000000000017941 */ /* 0x000fea0003800000 */
.L_x_278:
        /* <DEDUP_REMOVED lines=14> */
.L_x_281:
[----:B------:R-:W-:Y:S05]  /*15c40*/  BSYNC B1 ;  /* 0x0000000000017941 */ /* 0x000fea0003800000 */
.L_x_280:
        /* <DEDUP_REMOVED lines=13> */
.L_x_283:
[----:B------:R-:W-:Y:S05]  /*15d20*/  BSYNC B1 ;  /* 0x0000000000017941 */ /* 0x000fea0003800000 */
.L_x_282:
        /* <DEDUP_REMOVED lines=13> */
.L_x_285:
[----:B------:R-:W-:Y:S05]  /*15e00*/  BSYNC B1 ;  /* 0x0000000000017941 */ /* 0x000fea0003800000 */
.L_x_284:
        /* <DEDUP_REMOVED lines=14> */
.L_x_287:
[----:B------:R-:W-:Y:S05]  /*15ef0*/  BSYNC B1 ;  /* 0x0000000000017941 */ /* 0x000fea0003800000 */
.L_x_286:
        /* <DEDUP_REMOVED lines=14> */
.L_x_289:
[----:B------:R-:W-:Y:S05]  /*15fe0*/  BSYNC B1 ;  /* 0x0000000000017941 */ /* 0x000fea0003800000 */
.L_x_288:
        /* <DEDUP_REMOVED lines=13> */
.L_x_291:
[----:B------:R-:W-:Y:S05]  /*160c0*/  BSYNC B1 ;  /* 0x0000000000017941 */ /* 0x000fea0003800000 */
.L_x_290:
        /* <DEDUP_REMOVED lines=13> */
.L_x_293:
[----:B------:R-:W-:Y:S05]  /*161a0*/  BSYNC B1 ;  /* 0x0000000000017941 */ /* 0x000fea0003800000 */
.L_x_292:
        /* <DEDUP_REMOVED lines=14> */
.L_x_295:
[----:B------:R-:W-:Y:S05]  /*16290*/  BSYNC B1 ;  /* 0x0000000000017941 */ /* 0x000fea0003800000 */
.L_x_294:
        /* <DEDUP_REMOVED lines=14> */
.L_x_297:
[----:B------:R-:W-:Y:S05]  /*16380*/  BSYNC B1 ;  /* 0x0000000000017941 */ /* 0x000fea0003800000 */
.L_x_296:
        /* <DEDUP_REMOVED lines=13> */
.L_x_299:
[----:B------:R-:W-:Y:S05]  /*16460*/  BSYNC B1 ;  /* 0x0000000000017941 */ /* 0x000fea0003800000 */
.L_x_298:
        /* <DEDUP_REMOVED lines=13> */
.L_x_301:
[----:B------:R-:W-:Y:S05]  /*16540*/  BSYNC B1 ;  /* 0x0000000000017941 */ /* 0x000fea0003800000 */
.L_x_300:
        /* <DEDUP_REMOVED lines=14> */
.L_x_303:
[----:B------:R-:W-:Y:S05]  /*16630*/  BSYNC B1 ;  /* 0x0000000000017941 */ /* 0x000fea0003800000 */
.L_x_302:
        /* <DEDUP_REMOVED lines=14> */
.L_x_305:
[----:B------:R-:W-:Y:S05]  /*16720*/  BSYNC B1 ;  /* 0x0000000000017941 */ /* 0x000fea0003800000 */
.L_x_304:
        /* <DEDUP_REMOVED lines=13> */
.L_x_307:
[----:B------:R-:W-:Y:S05]  /*16800*/  BSYNC B1 ;  /* 0x0000000000017941 */ /* 0x000fea0003800000 */
.L_x_306:
        /* <DEDUP_REMOVED lines=13> */
.L_x_309:
[----:B------:R-:W-:Y:S05]  /*168e0*/  BSYNC B1 ;  /* 0x0000000000017941 */ /* 0x000fea0003800000 */
.L_x_308:
        /* <DEDUP_REMOVED lines=14> */
.L_x_311:
[----:B------:R-:W-:Y:S05]  /*169d0*/  BSYNC B1 ;  /* 0x0000000000017941 */ /* 0x000fea0003800000 */
.L_x_310:
        /* <DEDUP_REMOVED lines=14> */
.L_x_313:
[----:B------:R-:W-:Y:S05]  /*16ac0*/  BSYNC B1 ;  /* 0x0000000000017941 */ /* 0x000fea0003800000 */
.L_x_312:
        /* <DEDUP_REMOVED lines=13> */
.L_x_315:
[----:B------:R-:W-:Y:S05]  /*16ba0*/  BSYNC B1 ;  /* 0x0000000000017941 */ /* 0x000fea0003800000 */
.L_x_314:
        /* <DEDUP_REMOVED lines=13> */
.L_x_317:
[----:B------:R-:W-:Y:S05]  /*16c80*/  BSYNC B1 ;  /* 0x0000000000017941 */ /* 0x000fea0003800000 */
.L_x_316:
        /* <DEDUP_REMOVED lines=14> */
.L_x_319:
[----:B------:R-:W-:Y:S05]  /*16d70*/  BSYNC B1 ;  /* 0x0000000000017941 */ /* 0x000fea0003800000 */
.L_x_318:
        /* <DEDUP_REMOVED lines=14> */
.L_x_321:
[----:B------:R-:W-:Y:S05]  /*16e60*/  BSYNC B1 ;  /* 0x0000000000017941 */ /* 0x000fea0003800000 */
.L_x_320:
        /* <DEDUP_REMOVED lines=13> */
.L_x_323:
[----:B------:R-:W-:Y:S05]  /*16f40*/  BSYNC B1 ;  /* 0x0000000000017941 */ /* 0x000fea0003800000 */
.L_x_322:
        /* <DEDUP_REMOVED lines=13> */
.L_x_325:
[----:B------:R-:W-:Y:S05]  /*17020*/  BSYNC B1 ;  /* 0x0000000000017941 */ /* 0x000fea0003800000 */
.L_x_324:
        /* <DEDUP_REMOVED lines=14> */
.L_x_327:
[----:B------:R-:W-:Y:S05]  /*17110*/  BSYNC B1 ;  /* 0x0000000000017941 */ /* 0x000fea0003800000 */
.L_x_326:
        /* <DEDUP_REMOVED lines=14> */
.L_x_329:
[----:B------:R-:W-:Y:S05]  /*17200*/  BSYNC B1 ;  /* 0x0000000000017941 */ /* 0x000fea0003800000 */
.L_x_328:
        /* <DEDUP_REMOVED lines=13> */
.L_x_331:
[----:B------:R-:W-:Y:S05]  /*172e0*/  BSYNC B1 ;  /* 0x0000000000017941 */ /* 0x000fea0003800000 */
.L_x_330:
        /* <DEDUP_REMOVED lines=13> */
.L_x_333:
[----:B------:R-:W-:Y:S05]  /*173c0*/  BSYNC B1 ;  /* 0x0000000000017941 */ /* 0x000fea0003800000 */
.L_x_332:
        /* <DEDUP_REMOVED lines=14> */
.L_x_335:
[----:B------:R-:W-:Y:S05]  /*174b0*/  BSYNC B1 ;  /* 0x0000000000017941 */ /* 0x000fea0003800000 */
.L_x_334:
        /* <DEDUP_REMOVED lines=14> */
.L_x_337:
[----:B------:R-:W-:Y:S05]  /*175a0*/  BSYNC B1 ;  /* 0x0000000000017941 */ /* 0x000fea0003800000 */
.L_x_336:
        /* <DEDUP_REMOVED lines=13> */
.L_x_339:
[----:B------:R-:W-:Y:S05]  /*17680*/  BSYNC B1 ;  /* 0x0000000000017941 */ /* 0x000fea0003800000 */
.L_x_338:
        /* <DEDUP_REMOVED lines=13> */
.L_x_341:
[----:B------:R-:W-:Y:S05]  /*17760*/  BSYNC B1 ;  /* 0x0000000000017941 */ /* 0x000fea0003800000 */
.L_x_340:
        /* <DEDUP_REMOVED lines=14> */
.L_x_343:
[----:B------:R-:W-:Y:S05]  /*17850*/  BSYNC B1 ;  /* 0x0000000000017941 */ /* 0x000fea0003800000 */
.L_x_342:
        /* <DEDUP_REMOVED lines=14> */
.L_x_345:
[----:B------:R-:W-:Y:S05]  /*17940*/  BSYNC B1 ;  /* 0x0000000000017941 */ /* 0x000fea0003800000 */
.L_x_344:
        /* <DEDUP_REMOVED lines=13> */
.L_x_347:
[----:B------:R-:W-:Y:S05]  /*17a20*/  BSYNC B1 ;  /* 0x0000000000017941 */ /* 0x000fea0003800000 */
.L_x_346:
        /* <DEDUP_REMOVED lines=13> */
.L_x_349:
[----:B------:R-:W-:Y:S05]  /*17b00*/  BSYNC B1 ;  /* 0x0000000000017941 */ /* 0x000fea0003800000 */
.L_x_348:
        /* <DEDUP_REMOVED lines=14> */
.L_x_351:
[----:B------:R-:W-:Y:S05]  /*17bf0*/  BSYNC B1 ;  /* 0x0000000000017941 */ /* 0x000fea0003800000 */
.L_x_350:
        /* <DEDUP_REMOVED lines=14> */
.L_x_353:
[----:B------:R-:W-:Y:S05]  /*17ce0*/  BSYNC B1 ;  /* 0x0000000000017941 */ /* 0x000fea0003800000 */
.L_x_352:
        /* <DEDUP_REMOVED lines=13> */
.L_x_355:
[----:B------:R-:W-:Y:S05]  /*17dc0*/  BSYNC B1 ;  /* 0x0000000000017941 */ /* 0x000fea0003800000 */
.L_x_354:
        /* <DEDUP_REMOVED lines=13> */
.L_x_357:
[----:B------:R-:W-:Y:S05]  /*17ea0*/  BSYNC B1 ;  /* 0x0000000000017941 */ /* 0x000fea0003800000 */
.L_x_356:
        /* <DEDUP_REMOVED lines=14> */
.L_x_359:
[----:B------:R-:W-:Y:S05]  /*17f90*/  BSYNC B1 ;  /* 0x0000000000017941 */ /* 0x000fea0003800000 */
.L_x_358:
        /* <DEDUP_REMOVED lines=14> */
.L_x_361:
[----:B------:R-:W-:Y:S05]  /*18080*/  BSYNC B1 ;  /* 0x0000000000017941 */ /* 0x000fea0003800000 */
.L_x_360:
        /* <DEDUP_REMOVED lines=13> */
.L_x_363:
[----:B------:R-:W-:Y:S05]  /*18160*/  BSYNC B1 ;  /* 0x0000000000017941 */ /* 0x000fea0003800000 */
.L_x_362:
        /* <DEDUP_REMOVED lines=13> */
.L_x_365:
[----:B------:R-:W-:Y:S05]  /*18240*/  BSYNC B1 ;  /* 0x0000000000017941 */ /* 0x000fea0003800000 */
.L_x_364:
        /* <DEDUP_REMOVED lines=14> */
.L_x_367:
[----:B------:R-:W-:Y:S05]  /*18330*/  BSYNC B1 ;  /* 0x0000000000017941 */ /* 0x000fea0003800000 */
.L_x_366:
        /* <DEDUP_REMOVED lines=14> */
.L_x_369:
[----:B------:R-:W-:Y:S05]  /*18420*/  BSYNC B1 ;  /* 0x0000000000017941 */ /* 0x000fea0003800000 */
.L_x_368:
        /* <DEDUP_REMOVED lines=13> */
.L_x_371:
[----:B------:R-:W-:Y:S05]  /*18500*/  BSYNC B1 ;  /* 0x0000000000017941 */ /* 0x000fea0003800000 */
.L_x_370:
        /* <DEDUP_REMOVED lines=13> */
.L_x_373:
[----:B------:R-:W-:Y:S05]  /*185e0*/  BSYNC B1 ;  /* 0x0000000000017941 */ /* 0x000fea0003800000 */
.L_x_372:
        /* <DEDUP_REMOVED lines=14> */
.L_x_375:
[----:B------:R-:W-:Y:S05]  /*186d0*/  BSYNC B1 ;  /* 0x0000000000017941 */ /* 0x000fea0003800000 */
.L_x_374:
        /* <DEDUP_REMOVED lines=14> */
.L_x_377:
[----:B------:R-:W-:Y:S05]  /*187c0*/  BSYNC B1 ;  /* 0x0000000000017941 */ /* 0x000fea0003800000 */
.L_x_376:
        /* <DEDUP_REMOVED lines=13> */
.L_x_379:
[----:B------:R-:W-:Y:S05]  /*188a0*/  BSYNC B1 ;  /* 0x0000000000017941 */ /* 0x000fea0003800000 */
.L_x_378:
        /* <DEDUP_REMOVED lines=13> */
.L_x_381:
[----:B------:R-:W-:Y:S05]  /*18980*/  BSYNC B1 ;  /* 0x0000000000017941 */ /* 0x000fea0003800000 */
.L_x_380:
        /* <DEDUP_REMOVED lines=14> */
.L_x_383:
[----:B------:R-:W-:Y:S05]  /*18a70*/  BSYNC B1 ;  /* 0x0000000000017941 */ /* 0x000fea0003800000 */
.L_x_382:
        /* <DEDUP_REMOVED lines=14> */
.L_x_385:
[----:B------:R-:W-:Y:S05]  /*18b60*/  BSYNC B1 ;  /* 0x0000000000017941 */ /* 0x000fea0003800000 */
.L_x_384:
        /* <DEDUP_REMOVED lines=13> */
.L_x_387:
[----:B------:R-:W-:Y:S05]  /*18c40*/  BSYNC B1 ;  /* 0x0000000000017941 */ /* 0x000fea0003800000 */
.L_x_386:
        /* <DEDUP_REMOVED lines=13> */
.L_x_389:
[----:B------:R-:W-:Y:S05]  /*18d20*/  BSYNC B1 ;  /* 0x0000000000017941 */ /* 0x000fea0003800000 */
.L_x_388:
        /* <DEDUP_REMOVED lines=14> */
.L_x_391:
[----:B------:R-:W-:Y:S05]  /*18e10*/  BSYNC B1 ;  /* 0x0000000000017941 */ /* 0x000fea0003800000 */
.L_x_390:
        /* <DEDUP_REMOVED lines=14> */
.L_x_393:
[----:B------:R-:W-:Y:S05]  /*18f00*/  BSYNC B1 ;  /* 0x0000000000017941 */ /* 0x000fea0003800000 */
.L_x_392:
        /* <DEDUP_REMOVED lines=13> */
.L_x_395:
[----:B------:R-:W-:Y:S05]  /*18fe0*/  BSYNC B1 ;  /* 0x0000000000017941 */ /* 0x000fea0003800000 */
.L_x_394:
        /* <DEDUP_REMOVED lines=13> */
.L_x_397:
[----:B------:R-:W-:Y:S05]  /*190c0*/  BSYNC B1 ;  /* 0x0000000000017941 */ /* 0x000fea0003800000 */
.L_x_396:
        /* <DEDUP_REMOVED lines=14> */
.L_x_399:
[----:B------:R-:W-:Y:S05]  /*191b0*/  BSYNC B1 ;  /* 0x0000000000017941 */ /* 0x000fea0003800000 */
.L_x_398:
        /* <DEDUP_REMOVED lines=14> */
.L_x_401:
[----:B------:R-:W-:Y:S05]  /*192a0*/  BSYNC B1 ;  /* 0x0000000000017941 */ /* 0x000fea0003800000 */
.L_x_400:
        /* <DEDUP_REMOVED lines=13> */
.L_x_403:
[----:B------:R-:W-:Y:S05]  /*19380*/  BSYNC B1 ;  /* 0x0000000000017941 */ /* 0x000fea0003800000 */
.L_x_402:
        /* <DEDUP_REMOVED lines=13> */
.L_x_405:
[----:B------:R-:W-:Y:S05]  /*19460*/  BSYNC B1 ;  /* 0x0000000000017941 */ /* 0x000fea0003800000 */
.L_x_404:
        /* <DEDUP_REMOVED lines=14> */
.L_x_407:
[----:B------:R-:W-:Y:S05]  /*19550*/  BSYNC B1 ;  /* 0x0000000000017941 */ /* 0x000fea0003800000 */
.L_x_406:
        /* <DEDUP_REMOVED lines=14> */
.L_x_409:
[----:B------:R-:W-:Y:S05]  /*19640*/  BSYNC B1 ;  /* 0x0000000000017941 */ /* 0x000fea0003800000 */
.L_x_408:
        /* <DEDUP_REMOVED lines=13> */
.L_x_411:
[----:B------:R-:W-:Y:S05]  /*19720*/  BSYNC B1 ;  /* 0x0000000000017941 */ /* 0x000fea0003800000 */
.L_x_410:
        /* <DEDUP_REMOVED lines=13> */
.L_x_413:
[----:B------:R-:W-:Y:S05]  /*19800*/  BSYNC B1 ;  /* 0x0000000000017941 */ /* 0x000fea0003800000 */
.L_x_412:
        /* <DEDUP_REMOVED lines=14> */
.L_x_415:
[----:B------:R-:W-:Y:S05]  /*198f0*/  BSYNC B1 ;  /* 0x0000000000017941 */ /* 0x000fea0003800000 */
.L_x_414:
        /* <DEDUP_REMOVED lines=14> */
.L_x_417:
[----:B------:R-:W-:Y:S05]  /*199e0*/  BSYNC B1 ;  /* 0x0000000000017941 */ /* 0x000fea0003800000 */
.L_x_416:
        /* <DEDUP_REMOVED lines=13> */
.L_x_419:
[----:B------:R-:W-:Y:S05]  /*19ac0*/  BSYNC B1 ;  /* 0x0000000000017941 */ /* 0x000fea0003800000 */
.L_x_418:
        /* <DEDUP_REMOVED lines=13> */
.L_x_421:
[----:B------:R-:W-:Y:S05]  /*19ba0*/  BSYNC B1 ;  /* 0x0000000000017941 */ /* 0x000fea0003800000 */
.L_x_420:
        /* <DEDUP_REMOVED lines=14> */
.L_x_423:
[----:B------:R-:W-:Y:S05]  /*19c90*/  BSYNC B1 ;  /* 0x0000000000017941 */ /* 0x000fea0003800000 */
.L_x_422:
        /* <DEDUP_REMOVED lines=14> */
.L_x_425:
[----:B------:R-:W-:Y:S05]  /*19d80*/  BSYNC B1 ;  /* 0x0000000000017941 */ /* 0x000fea0003800000 */
.L_x_424:
        /* <DEDUP_REMOVED lines=13> */
.L_x_427:
[----:B------:R-:W-:Y:S05]  /*19e60*/  BSYNC B1 ;  /* 0x0000000000017941 */ /* 0x000fea0003800000 */
.L_x_426:
        /* <DEDUP_REMOVED lines=13> */
.L_x_429:
[----:B------:R-:W-:Y:S05]  /*19f40*/  BSYNC B1 ;  /* 0x0000000000017941 */ /* 0x000fea0003800000 */
.L_x_428:
        /* <DEDUP_REMOVED lines=14> */
.L_x_431:
[----:B------:R-:W-:Y:S05]  /*1a030*/  BSYNC B1 ;  /* 0x0000000000017941 */ /* 0x000fea0003800000 */
.L_x_430:
        /* <DEDUP_REMOVED lines=14> */
.L_x_433:
[----:B------:R-:W-:Y:S05]  /*1a120*/  BSYNC B1 ;  /* 0x0000000000017941 */ /* 0x000fea0003800000 */
.L_x_432:
        /* <DEDUP_REMOVED lines=13> */
.L_x_435:
[----:B------:R-:W-:Y:S05]  /*1a200*/  BSYNC B1 ;  /* 0x0000000000017941 */ /* 0x000fea0003800000 */
.L_x_434:
        /* <DEDUP_REMOVED lines=13> */
.L_x_437:
[----:B------:R-:W-:Y:S05]  /*1a2e0*/  BSYNC B1 ;  /* 0x0000000000017941 */ /* 0x000fea0003800000 */
.L_x_436:
        /* <DEDUP_REMOVED lines=14> */
.L_x_439:
[----:B------:R-:W-:Y:S05]  /*1a3d0*/  BSYNC B1 ;  /* 0x0000000000017941 */ /* 0x000fea0003800000 */
.L_x_438:
        /* <DEDUP_REMOVED lines=14> */
.L_x_441:
[----:B------:R-:W-:Y:S05]  /*1a4c0*/  BSYNC B1 ;  /* 0x0000000000017941 */ /* 0x000fea0003800000 */
.L_x_440:
        /* <DEDUP_REMOVED lines=13> */
.L_x_443:
[----:B------:R-:W-:Y:S05]  /*1a5a0*/  BSYNC B1 ;  /* 0x0000000000017941 */ /* 0x000fea0003800000 */
.L_x_442:
        /* <DEDUP_REMOVED lines=13> */
.L_x_445:
[----:B------:R-:W-:Y:S05]  /*1a680*/  BSYNC B1 ;  /* 0x0000000000017941 */ /* 0x000fea0003800000 */
.L_x_444:
        /* <DEDUP_REMOVED lines=14> */
.L_x_447:
[----:B------:R-:W-:Y:S05]  /*1a770*/  BSYNC B1 ;  /* 0x0000000000017941 */ /* 0x000fea0003800000 */
.L_x_446:
        /* <DEDUP_REMOVED lines=14> */
.L_x_449:
[----:B------:R-:W-:Y:S05]  /*1a860*/  BSYNC B1 ;  /* 0x0000000000017941 */ /* 0x000fea0003800000 */
.L_x_448:
        /* <DEDUP_REMOVED lines=13> */
.L_x_451:
[----:B------:R-:W-:Y:S05]  /*1a940*/  BSYNC B1 ;  /* 0x0000000000017941 */ /* 0x000fea0003800000 */
.L_x_450:
        /* <DEDUP_REMOVED lines=13> */
.L_x_453:
[----:B------:R-:W-:Y:S05]  /*1aa20*/  BSYNC B1 ;  /* 0x0000000000017941 */ /* 0x000fea0003800000 */
.L_x_452:
        /* <DEDUP_REMOVED lines=14> */
.L_x_455:
[----:B------:R-:W-:Y:S05]  /*1ab10*/  BSYNC B1 ;  /* 0x0000000000017941 */ /* 0x000fea0003800000 */
.L_x_454:
        /* <DEDUP_REMOVED lines=14> */
.L_x_457:
[----:B------:R-:W-:Y:S05]  /*1ac00*/  BSYNC B1 ;  /* 0x0000000000017941 */ /* 0x000fea0003800000 */
.L_x_456:
        /* <DEDUP_REMOVED lines=13> */
.L_x_459:
[----:B------:R-:W-:Y:S05]  /*1ace0*/  BSYNC B1 ;  /* 0x0000000000017941 */ /* 0x000fea0003800000 */
.L_x_458:
        /* <DEDUP_REMOVED lines=13> */
.L_x_461:
[----:B------:R-:W-:Y:S05]  /*1adc0*/  BSYNC B1 ;  /* 0x0000000000017941 */ /* 0x000fea0003800000 */
.L_x_460:
        /* <DEDUP_REMOVED lines=14> */
.L_x_463:
[----:B------:R-:W-:Y:S05]  /*1aeb0*/  BSYNC B1 ;  /* 0x0000000000017941 */ /* 0x000fea0003800000 */
.L_x_462:
        /* <DEDUP_REMOVED lines=14> */
.L_x_465:
[----:B------:R-:W-:Y:S05]  /*1afa0*/  BSYNC B1 ;  /* 0x0000000000017941 */ /* 0x000fea0003800000 */
.L_x_464:
        /* <DEDUP_REMOVED lines=13> */
.L_x_467:
[----:B------:R-:W-:Y:S05]  /*1b080*/  BSYNC B1 ;  /* 0x0000000000017941 */ /* 0x000fea0003800000 */
.L_x_466:
        /* <DEDUP_REMOVED lines=13> */
.L_x_469:
[----:B------:R-:W-:Y:S05]  /*1b160*/  BSYNC B1 ;  /* 0x0000000000017941 */ /* 0x000fea0003800000 */
.L_x_468:
        /* <DEDUP_REMOVED lines=14> */
.L_x_471:
[----:B------:R-:W-:Y:S05]  /*1b250*/  BSYNC B1 ;  /* 0x0000000000017941 */ /* 0x000fea0003800000 */
.L_x_470:
        /* <DEDUP_REMOVED lines=14> */
.L_x_473:
[----:B------:R-:W-:Y:S05]  /*1b340*/  BSYNC B1 ;  /* 0x0000000000017941 */ /* 0x000fea0003800000 */
.L_x_472:
        /* <DEDUP_REMOVED lines=13> */
.L_x_475:
[----:B------:R-:W-:Y:S05]  /*1b420*/  BSYNC B1 ;  /* 0x0000000000017941 */ /* 0x000fea0003800000 */
.L_x_474:
        /* <DEDUP_REMOVED lines=13> */
.L_x_477:
[----:B------:R-:W-:Y:S05]  /*1b500*/  BSYNC B1 ;  /* 0x0000000000017941 */ /* 0x000fea0003800000 */
.L_x_476:
        /* <DEDUP_REMOVED lines=14> */
.L_x_479:
[----:B------:R-:W-:Y:S05]  /*1b5f0*/  BSYNC B1 ;  /* 0x0000000000017941 */ /* 0x000fea0003800000 */
.L_x_478:
        /* <DEDUP_REMOVED lines=14> */
.L_x_481:
[----:B------:R-:W-:Y:S05]  /*1b6e0*/  BSYNC B1 ;  /* 0x0000000000017941 */ /* 0x000fea0003800000 */
.L_x_480:
        /* <DEDUP_REMOVED lines=13> */
.L_x_483:
[----:B------:R-:W-:Y:S05]  /*1b7c0*/  BSYNC B1 ;  /* 0x0000000000017941 */ /* 0x000fea0003800000 */
.L_x_482:
        /* <DEDUP_REMOVED lines=13> */
.L_x_485:
[----:B------:R-:W-:Y:S05]  /*1b8a0*/  BSYNC B1 ;  /* 0x0000000000017941 */ /* 0x000fea0003800000 */
.L_x_484:
        /* <DEDUP_REMOVED lines=14> */
.L_x_487:
[----:B------:R-:W-:Y:S05]  /*1b990*/  BSYNC B1 ;  /* 0x0000000000017941 */ /* 0x000fea0003800000 */
.L_x_486:
        /* <DEDUP_REMOVED lines=14> */
.L_x_489:
[----:B------:R-:W-:Y:S05]  /*1ba80*/  BSYNC B1 ;  /* 0x0000000000017941 */ /* 0x000fea0003800000 */
.L_x_488:
        /* <DEDUP_REMOVED lines=13> */
.L_x_491:
[----:B------:R-:W-:Y:S05]  /*1bb60*/  BSYNC B1 ;  /* 0x0000000000017941 */ /* 0x000fea0003800000 */
.L_x_490:
        /* <DEDUP_REMOVED lines=13> */
.L_x_493:
[----:B------:R-:W-:Y:S05]  /*1bc40*/  BSYNC B1 ;  /* 0x0000000000017941 */ /* 0x000fea0003800000 */
.L_x_492:
        /* <DEDUP_REMOVED lines=14> */
.L_x_495:
[----:B------:R-:W-:Y:S05]  /*1bd30*/  BSYNC B1 ;  /* 0x0000000000017941 */ /* 0x000fea0003800000 */
.L_x_494:
        /* <DEDUP_REMOVED lines=14> */
.L_x_497:
[----:B------:R-:W-:Y:S05]  /*1be20*/  BSYNC B1 ;  /* 0x0000000000017941 */ /* 0x000fea0003800000 */
.L_x_496:
        /* <DEDUP_REMOVED lines=13> */
.L_x_499:
[----:B------:R-:W-:Y:S05]  /*1bf00*/  BSYNC B1 ;  /* 0x0000000000017941 */ /* 0x000fea0003800000 */
.L_x_498:
        /* <DEDUP_REMOVED lines=13> */
.L_x_501:
[----:B------:R-:W-:Y:S05]  /*1bfe0*/  BSYNC B1 ;  /* 0x0000000000017941 */ /* 0x000fea0003800000 */
.L_x_500:
        /* <DEDUP_REMOVED lines=14> */
.L_x_503:
[----:B------:R-:W-:Y:S05]  /*1c0d0*/  BSYNC B1 ;  /* 0x0000000000017941 */ /* 0x000fea0003800000 */
.L_x_502:
        /* <DEDUP_REMOVED lines=14> */
.L_x_505:
[----:B------:R-:W-:Y:S05]  /*1c1c0*/  BSYNC B1 ;  /* 0x0000000000017941 */ /* 0x000fea0003800000 */
.L_x_504:
        /* <DEDUP_REMOVED lines=13> */
.L_x_507:
[----:B------:R-:W-:Y:S05]  /*1c2a0*/  BSYNC B1 ;  /* 0x0000000000017941 */ /* 0x000fea0003800000 */
.L_x_506:
        /* <DEDUP_REMOVED lines=13> */
.L_x_509:
[----:B------:R-:W-:Y:S05]  /*1c380*/  BSYNC B1 ;  /* 0x0000000000017941 */ /* 0x000fea0003800000 */
.L_x_508:
        /* <DEDUP_REMOVED lines=14> */
.L_x_511:
[----:B------:R-:W-:Y:S05]  /*1c470*/  BSYNC B1 ;  /* 0x0000000000017941 */ /* 0x000fea0003800000 */
.L_x_510:
        /* <DEDUP_REMOVED lines=14> */
.L_x_513:
[----:B------:R-:W-:Y:S05]  /*1c560*/  BSYNC B1 ;  /* 0x0000000000017941 */ /* 0x000fea0003800000 */
.L_x_512:
        /* <DEDUP_REMOVED lines=13> */
.L_x_515:
[----:B------:R-:W-:Y:S05]  /*1c640*/  BSYNC B1 ;  /* 0x0000000000017941 */ /* 0x000fea0003800000 */
.L_x_514:
        /* <DEDUP_REMOVED lines=13> */
.L_x_517:
[----:B------:R-:W-:Y:S05]  /*1c720*/  BSYNC B1 ;  /* 0x0000000000017941 */ /* 0x000fea0003800000 */
.L_x_516:
        /* <DEDUP_REMOVED lines=14> */
.L_x_519:
[----:B------:R-:W-:Y:S05]  /*1c810*/  BSYNC B1 ;  /* 0x0000000000017941 */ /* 0x000fea0003800000 */
.L_x_518:
        /* <DEDUP_REMOVED lines=14> */
.L_x_521:
[----:B------:R-:W-:Y:S05]  /*1c900*/  BSYNC B1 ;  /* 0x0000000000017941 */ /* 0x000fea0003800000 */
.L_x_520:
        /* <DEDUP_REMOVED lines=13> */
.L_x_523:
[----:B------:R-:W-:Y:S05]  /*1c9e0*/  BSYNC B1 ;  /* 0x0000000000017941 */ /* 0x000fea0003800000 */
.L_x_522:
        /* <DEDUP_REMOVED lines=13> */
.L_x_525:
[----:B------:R-:W-:Y:S05]  /*1cac0*/  BSYNC B1 ;  /* 0x0000000000017941 */ /* 0x000fea0003800000 */
.L_x_524:
        /* <DEDUP_REMOVED lines=14> */
.L_x_527:
[----:B------:R-:W-:Y:S05]  /*1cbb0*/  BSYNC B1 ;  /* 0x0000000000017941 */ /* 0x000fea0003800000 */
.L_x_526:
        /* <DEDUP_REMOVED lines=14> */
.L_x_529:
[----:B------:R-:W-:Y:S05]  /*1cca0*/  BSYNC B1 ;  /* 0x0000000000017941 */ /* 0x000fea0003800000 */
.L_x_528:
        /* <DEDUP_REMOVED lines=13> */
.L_x_531:
[----:B------:R-:W-:Y:S05]  /*1cd80*/  BSYNC B1 ;  /* 0x0000000000017941 */ /* 0x000fea0003800000 */
.L_x_530:
        /* <DEDUP_REMOVED lines=13> */
.L_x_533:
[----:B------:R-:W-:Y:S05]  /*1ce60*/  BSYNC B1 ;  /* 0x0000000000017941 */ /* 0x000fea0003800000 */
.L_x_532:
        /* <DEDUP_REMOVED lines=14> */
.L_x_535:
[----:B------:R-:W-:Y:S05]  /*1cf50*/  BSYNC B1 ;  /* 0x0000000000017941 */ /* 0x000fea0003800000 */
.L_x_534:
        /* <DEDUP_REMOVED lines=14> */
.L_x_537:
[----:B------:R-:W-:Y:S05]  /*1d040*/  BSYNC B1 ;  /* 0x0000000000017941 */ /* 0x000fea0003800000 */
.L_x_536:
        /* <DEDUP_REMOVED lines=13> */
.L_x_539:
[----:B------:R-:W-:Y:S05]  /*1d120*/  BSYNC B1 ;  /* 0x0000000000017941 */ /* 0x000fea0003800000 */
.L_x_538:
        /* <DEDUP_REMOVED lines=13> */
.L_x_541:
[----:B------:R-:W-:Y:S05]  /*1d200*/  BSYNC B1 ;  /* 0x0000000000017941 */ /* 0x000fea0003800000 */
.L_x_540:
        /* <DEDUP_REMOVED lines=14> */
.L_x_543:
[----:B------:R-:W-:Y:S05]  /*1d2f0*/  BSYNC B1 ;  /* 0x0000000000017941 */ /* 0x000fea0003800000 */
.L_x_542:
        /* <DEDUP_REMOVED lines=14> */
.L_x_545:
[----:B------:R-:W-:Y:S05]  /*1d3e0*/  BSYNC B1 ;  /* 0x0000000000017941 */ /* 0x000fea0003800000 */
.L_x_544:
        /* <DEDUP_REMOVED lines=13> */
.L_x_547:
[----:B------:R-:W-:Y:S05]  /*1d4c0*/  BSYNC B1 ;  /* 0x0000000000017941 */ /* 0x000fea0003800000 */
.L_x_546:
[----:B0-----:R-:W2:Y:S01]  /*1d4d0*/  LDL.LU R2, [R1+0x450] ;  /* 0x0004500001027983 */ /* 0x001ea20000300800 */
[----:B-----5:R-:W-:Y:S01]  /*1d4e0*/  LOP3.LUT R6, R6, 0xff, RZ, 0xc0, !PT ;  /* 0x000000ff06067812 */ /* 0x020fe200078ec0ff */
[----:B------:R-:W-:Y:S01]  /*1d4f0*/  BSSY B1, `(.L_x_548) ;  /* 0x000000b000017945 */ /* 0x000fe20003800000 */
[----:B------:R-:W-:Y:S02]  /*1d500*/  ISETP.LT.OR P1, PT, R0, 0x9, !P1 ;  /* 0x000000090000780c */ /* 0x000fe40004f21670 */
[----:B------:R-:W-:Y:S02]  /*1d510*/  F2FP.F16.E4M3.UNPACK_B R6, R6 ;  /* 0x00000006ff06723e */ /* 0x000fe400020006ff */
[----:B------:R-:W-:-:S03]  /*1d520*/  PRMT R0, RZ, 0x7610, R0 ;  /* 0x00007610ff007816 */ /* 0x000fc60000000000 */
[----:B------:R-:W-:-:S05]  /*1d530*/  HADD2.F32 R6, -RZ, R6.H0_H0 ;  /* 0x20000006ff067230 */ /* 0x000fca0000004100 */
[----:B------:R-:W-:-:S04]  /*1d540*/  FMUL R6, R6, UR25 ;  /* 0x0000001906067c20 */ /* 0x000fc80008400000 */
[----:B--2---:R-:W-:-:S05]  /*1d550*/  FFMA R6, R2, UR24, R6 ;  /* 0x0000001802067c23 */ /* 0x004fca0008000006 */
[----:B------:R-:W-:-:S05]  /*1d560*/  F2FP.SATFINITE.E4M3.F32.PACK_AB_MERGE_C R3, RZ, R6, RZ ;  /* 0x00000006ff03723e */ /* 0x000fca00048070ff */
[----:B------:R0:W-:Y:S01]  /*1d570*/  @!P0 STG.E.U8 desc[UR22][R24.64+0x1f8], R3 ;  /* 0x0001f80318008986 */ /* 0x0001e2000c101116 */
[----:B------:R-:W-:Y:S05]  /*1d580*/  @P1 BRA `(.L_x_549) ;  /* 0x0000000000041947 */ /* 0x000fea0003800000 */
[----:B------:R2:W5:Y:S02]  /*1d590*/  LDG.E.U8 R0, desc[UR22][R4.64+0x1f9] ;  /* 0x0001f91604007981 */ /* 0x000564000c1e1100 */
.L_x_549:
[----:B------:R-:W-:Y:S05]  /*1d5a0*/  BSYNC B1 ;  /* 0x0000000000017941 */ /* 0x000fea0003800000 */
.L_x_548:
[----:B------:R-:W-:Y:S05]  /*1d5b0*/  @P1 BRA `(.L_x_550) ;  /* 0x00000050007c1947 */ /* 0x000fea0003800000 */
[----:B------:R-:W2:Y:S01]  /*1d5c0*/  LDL.LU R2, [R1+0x454] ;  /* 0x0004540001027983 */ /* 0x000ea20000300800 */
[----:B-----5:R-:W-:-:S04]  /*1d5d0*/  LOP3.LUT R0, R0, 0xff, RZ, 0xc0, !PT ;  /* 0x000000ff00007812 */ /* 0x020fc800078ec0ff */
[----:B------:R-:W-:-:S05]  /*1d5e0*/  F2FP.F16.E4M3.UNPACK_B R0, R0 ;  /* 0x00000000ff00723e */ /* 0x000fca00020006ff */
[----:B------:R-:W-:-:S05]  /*1d5f0*/  HADD2.F32 R0, -RZ, R0.H0_H0 ;  /* 0x20000000ff007230 */ /* 0x000fca0000004100 */
[----:B------:R-:W-:-:S04]  /*1d600*/  FMUL R0, R0, UR25 ;  /* 0x0000001900007c20 */ /* 0x000fc80008400000 */
[----:B--2---:R-:W-:-:S05]  /*1d610*/  FFMA R0, R2, UR24, R0 ;  /* 0x0000001802007c23 */ /* 0x004fca0008000000 */
[----:B0-----:R-:W-:-:S05]  /*1d620*/  F2FP.SATFINITE.E4M3.F32.PACK_AB_MERGE_C R3, RZ, R0, RZ ;  /* 0x00000000ff03723e */ /* 0x001fca00048070ff */
[----:B------:R0:W-:Y:S01]  /*1d630*/  STG.E.U8 desc[UR22][R24.64+0x1f9], R3 ;  /* 0x0001f90318007986 */ /* 0x0001e2000c101116 */
[----:B------:R-:W-:Y:S05]  /*1d640*/  BRA `(.L_x_550) ;  /* 0x0000005000587947 */ /* 0x000fea0003800000 */
.L_x_37:
[----:B------:R-:W2:Y:S01]  /*1d650*/  LDL.LU R26, [R1+0x200] ;  /* 0x00020000011a7983 */ /* 0x000ea20000300800 */
[----:B------:R-:W-:Y:S01]  /*1d660*/  ISETP.GE.AND P0, PT, R28, 0x1, PT ;  /* 0x000000011c00780c */ /* 0x000fe20003f06270 */
[----:B------:R-:W-:Y:S01]  /*1d670*/  FMUL R4, R4, UR24 ;  /* 0x0000001804047c20 */ /* 0x000fe20008400000 */
[----:B------:R-:W-:Y:S01]  /*1d680*/  FMUL R5, R5, UR24 ;  /* 0x0000001805057c20 */ /* 0x000fe20008400000 */
[----:B------:R-:W-:Y:S01]  /*1d690*/  FMUL R6, R6, UR24 ;  /* 0x0000001806067c20 */ /* 0x000fe20008400000 */
[----:B------:R-:W-:Y:S01]  /*1d6a0*/  ISETP.LT.OR P1, PT, R0, 0x1, !P0 ;  /* 0x000000010000780c */ /* 0x000fe20004721670 */
[----:B------:R-:W-:Y:S01]  /*1d6b0*/  FMUL R7, R7, UR24 ;  /* 0x0000001807077c20 */ /* 0x000fe20008400000 */
[----:B------:R-:W-:Y:S01]  /*1d6c0*/  F2FP.SATFINITE.E4M3.F32.PACK_AB_MERGE_C R4, RZ, R4, RZ ;  /* 0x00000004ff04723e */ /* 0x000fe200048070ff */
[----:B------:R-:W-:Y:S01]  /*1d6d0*/  FMUL R8, R8, UR24 ;  /* 0x0000001808087c20 */ /* 0x000fe20008400000 */
[----:B------:R-:W-:Y:S01]  /*1d6e0*/  ISETP.LT.OR P0, PT, R0, 0x9, !P0 ;  /* 0x000000090000780c */ /* 0x000fe20004701670 */
[----:B------:R-:W-:Y:S01]  /*1d6f0*/  FMUL R9, R9, UR24 ;  /* 0x0000001809097c20 */ /* 0x000fe20008400000 */
[----:B------:R-:W-:Y:S01]  /*1d700*/  FMUL R10, R10, UR24 ;  /* 0x000000180a0a7c20 */ /* 0x000fe20008400000 */
[----:B------:R-:W-:Y:S01]  /*1d710*/  FMUL R11, R11, UR24 ;  /* 0x000000180b0b7c20 */ /* 0x000fe20008400000 */
[----:B------:R-:W-:Y:S01]  /*1d720*/  FMUL R12, R12, UR24 ;  /* 0x000000180c0c7c20 */ /* 0x000fe20008400000 */
[----:B------:R-:W-:Y:S01]  /*1d730*/  FMUL R13, R13, UR24 ;  /* 0x000000180d0d7c20 */ /* 0x000fe20008400000 */
[----:B------:R-:W-:Y:S01]  /*1d740*/  FMUL R15, R15, UR24 ;  /* 0x000000180f0f7c20 */ /* 0x000fe20008400000 */
[----:B------:R-:W-:Y:S01]  /*1d750*/  FMUL R14, R14, UR24 ;  /* 0x000000180e0e7c20 */ /* 0x000fe20008400000 */
[----:B------:R-:W-:Y:S01]  /*1d760*/  FMUL R16, R16, UR24 ;  /* 0x0000001810107c20 */ /* 0x000fe20008400000 */
[----:B------:R-:W-:Y:S01]  /*1d770*/  @!P1 STG.E.U8 desc[UR22][R2.64], R4 ;  /* 0x0000000402009986 */ /* 0x000fe2000c101116 */
        /* <DEDUP_REMOVED lines=8> */
[----:B------:R-:W-:Y:S01]  /*1d800*/  F2FP.SATFINITE.E4M3.F32.PACK_AB_MERGE_C R6, RZ, R6, RZ ;  /* 0x00000006ff06723e */ /* 0x000fe200048070ff */
[----:B------:R-:W-:Y:S01]  /*1d810*/  FMUL R22, R22, UR24 ;  /* 0x0000001816167c20 */ /* 0x000fe20008400000 */
[----:B------:R-:W-:Y:S01]  /*1d820*/  FMUL R23, R23, UR24 ;  /* 0x0000001817177c20 */ /* 0x000fe20008400000 */
[----:B------:R-:W-:Y:S01]  /*1d830*/  FMUL R152, R152, UR24 ;  /* 0x0000001898987c20 */ /* 0x000fe20008400000 */
[----:B------:R-:W3:Y:S05]  /*1d840*/  LDL.LU R33, [R1+0x204] ;  /* 0x0002040001217983 */ /* 0x000eea0000300800 */
[----:B------:R0:W-:Y:S04]  /*1d850*/  @!P2 STG.E.U8 desc[UR22][R2.64+0x1], R5 ;  /* 0x000001050200a986 */ /* 0x0001e8000c101116 */
[----:B------:R-:W-:Y:S01]  /*1d860*/  @!P0 STG.E.U8 desc[UR22][R24.64], R6 ;  /* 0x0000000618008986 */ /* 0x000fe2000c101116 */
[----:B------:R-:W-:-:S02]  /*1d870*/  ISETP.LT.OR P0, PT, R0, 0x9, !P1 ;  /* 0x000000090000780c */ /* 0x000fc40004f01670 */
[----:B------:R-:W-:Y:S01]  /*1d880*/  F2FP.SATFINITE.E4M3.F32.PACK_AB_MERGE_C R7, RZ, R7, RZ ;  /* 0x00000007ff07723e */ /* 0x000fe200048070ff */
[----:B------:R-:W-:Y:S01]  /*1d890*/  FMUL R153, R153, UR24 ;  /* 0x0000001899997c20 */ /* 0x000fe20008400000 */
[----:B------:R-:W-:Y:S01]  /*1d8a0*/  ISETP.GE.AND P1, PT, R28, 0x9, PT ;  /* 0x000000091c00780c */ /* 0x000fe20003f26270 */
[----:B------:R-:W4:Y:S03]  /*1d8b0*/  LDL.LU R29, [R1+0x208] ;  /* 0x00020800011d7983 */ /* 0x000f260000300800 */
[----:B------:R-:W-:Y:S01]  /*1d8c0*/  ISETP.LT.OR P2, PT, R0, 0x1, !P1 ;  /* 0x000000010000780c */ /* 0x000fe20004f41670 */
[----:B------:R-:W5:Y:S04]  /*1d8d0*/  LDL.LU R32, [R1+0x20c] ;  /* 0x00020c0001207983 */ /* 0x000f680000300800 */
[----:B------:R1:W-:Y:S01]  /*1d8e0*/  @!P0 STG.E.U8 desc[UR22][R24.64+0x1], R7 ;  /* 0x0000010718008986 */ /* 0x0003e2000c101116 */
[----:B------:R-:W-:-:S02]  /*1d8f0*/  ISETP.GE.AND P0, PT, R28, 0xa, PT ;  /* 0x0000000a1c00780c */ /* 0x000fc40003f06270 */
[----:B------:R-:W-:Y:S01]  /*1d900*/  F2FP.SATFINITE.E4M3.F32.PACK_AB_MERGE_C R8, RZ, R8, RZ ;  /* 0x00000008ff08723e */ /* 0x000fe200048070ff */
[----:B------:R-:W5:Y:S01]  /*1d910*/  LDL.LU R27, [R1+0x210] ;  /* 0x00021000011b7983 */ /* 0x000f620000300800 */
[C---:B------:R-:W-:Y:S01]  /*1d920*/  ISETP.LT.OR P4, PT, R0.reuse, 0x1, !P0 ;  /* 0x000000010000780c */ /* 0x040fe20004781670 */
[----:B------:R-:W-:Y:S01]  /*1d930*/  FMUL R155, R155, UR24 ;  /* 0x000000189b9b7c20 */ /* 0x000fe20008400000 */
[----:B------:R-:W-:Y:S01]  /*1d940*/  ISETP.LT.OR P1, PT, R0, 0x9, !P1 ;  /* 0x000000090000780c */ /* 0x000fe20004f21670 */
[----:B------:R-:W-:Y:S01]  /*1d950*/  @!P2 STG.E.U8 desc[UR22][R2.64+0x8], R8 ;  /* 0x000008080200a986 */ /* 0x000fe2000c101116 */
[----:B------:R-:W-:Y:S01]  /*1d960*/  F2FP.SATFINITE.E4M3.F32.PACK_AB_MERGE_C R9, RZ, R9, RZ ;  /* 0x00000009ff09723e */ /* 0x000fe200048070ff */
[----:B------:R-:W-:Y:S01]  /*1d970*/  FMUL R154, R154, UR24 ;  /* 0x000000189a9a7c20 */ /* 0x000fe20008400000 */
[----:B------:R-:W-:Y:S01]  /*1d980*/  ISETP.LT.OR P0, PT, R0, 0x9, !P0 ;  /* 0x000000090000780c */ /* 0x000fe20004701670 */
[----:B------:R-:W5:Y:S01]  /*1d990*/  LDL.LU R31, [R1+0x214] ;  /* 0x00021400011f7983 */ /* 0x000f620000300800 */
[----:B------:R-:W-:Y:S01]  /*1d9a0*/  ISETP.GE.AND P2, PT, R28, 0x11, PT ;  /* 0x000000111c00780c */ /* 0x000fe20003f46270 */
[----:B------:R-:W-:Y:S01]  /*1d9b0*/  FMUL R156, R156, UR24 ;  /* 0x000000189c9c7c20 */ /* 0x000fe20008400000 */
[----:B------:R-:W-:Y:S01]  /*1d9c0*/  F2FP.SATFINITE.E4M3.F32.PACK_AB_MERGE_C R10, RZ, R10, RZ ;  /* 0x0000000aff0a723e */ /* 0x000fe200048070ff */
[----:B------:R-:W-:Y:S01]  /*1d9d0*/  FMUL R157, R157, UR24 ;  /* 0x000000189d9d7c20 */ /* 0x000fe20008400000 */
[----:B------:R-:W-:Y:S01]  /*1d9e0*/  F2FP.SATFINITE.E4M3.F32.PACK_AB_MERGE_C R11, RZ, R11, RZ ;  /* 0x0000000bff0b723e */ /* 0x000fe200048070ff */
[----:B------:R-:W-:Y:S01]  /*1d9f0*/  @!P4 STG.E.U8 desc[UR22][R2.64+0x9], R9 ;  /* 0x000009090200c986 */ /* 0x000fe2000c101116 */
[----:B------:R-:W-:Y:S01]  /*1da00*/  ISETP.LT.OR P4, PT, R0, 0x1, !P2 ;  /* 0x000000010000780c */ /* 0x000fe20005781670 */
[----:B------:R-:W-:Y:S01]  /*1da10*/  FMUL R158, R158, UR24 ;  /* 0x000000189e9e7c20 */ /* 0x000fe20008400000 */
[----:B------:R-:W-:Y:S01]  /*1da20*/  F2FP.SATFINITE.E4M3.F32.PACK_AB_MERGE_C R12, RZ, R12, RZ ;  /* 0x0000000cff0c723e */ /* 0x000fe200048070ff */
[----:B------:R-:W-:Y:S01]  /*1da30*/  @!P1 STG.E.U8 desc[UR22][R24.64+0x8], R10 ;  /* 0x0000080a18009986 */ /* 0x000fe2000c101116 */
[----:B------:R-:W-:Y:S01]  /*1da40*/  ISETP.GE.AND P1, PT, R28, 0x12, PT ;  /* 0x000000121c00780c */ /* 0x000fe20003f26270 */
[----:B------:R-:W-:Y:S01]  /*1da50*/  FMUL R159, R159, UR24 ;  /* 0x000000189f9f7c20 */ /* 0x000fe20008400000 */
[----:B------:R-:W-:Y:S01]  /*1da60*/  F2FP.SATFINITE.E4M3.F32.PACK_AB_MERGE_C R13, RZ, R13, RZ ;  /* 0x0000000dff0d723e */ /* 0x000fe200048070ff */
[----:B------:R-:W-:Y:S01]  /*1da70*/  @!P0 STG.E.U8 desc[UR22][R24.64+0x9], R11 ;  /* 0x0000090b18008986 */ /* 0x000fe2000c101116 */
[----:B------:R-:W-:Y:S01]  /*1da80*/  ISETP.LT.OR P5, PT, R0, 0x1, !P1 ;  /* 0x000000010000780c */ /* 0x000fe20004fa1670 */
[----:B------:R-:W-:Y:S01]  /*1da90*/  FMUL R160, R160, UR24 ;  /* 0x00000018a0a07c20 */ /* 0x000fe20008400000 */
[C---:B------:R-:W-:Y:S01]  /*1daa0*/  ISETP.LT.OR P0, PT, R0.reuse, 0x9, !P2 ;  /* 0x000000090000780c */ /* 0x040fe20005701670 */
[----:B------:R-:W-:Y:S01]  /*1dab0*/  FMUL R161, R161, UR24 ;  /* 0x00000018a1a17c20 */ /* 0x000fe20008400000 */
[----:B------:R-:W-:Y:S01]  /*1dac0*/  ISETP.LT.OR P1, PT, R0, 0x9, !P1 ;  /* 0x000000090000780c */ /* 0x000fe20004f21670 */
[----:B------:R-:W-:Y:S01]  /*1dad0*/  @!P4 STG.E.U8 desc[UR22][R2.64+0x10], R12 ;  /* 0x0000100c0200c986 */ /* 0x000fe2000c101116 */
[----:B------:R-:W-:Y:S01]  /*1dae0*/  ISETP.GE.AND P2, PT, R28, 0x19, PT ;  /* 0x000000191c00780c */ /* 0x000fe20003f46270 */
[----:B------:R-:W-:Y:S01]  /*1daf0*/  FMUL R162, R162, UR24 ;  /* 0x00000018a2a27c20 */ /* 0x000fe20008400000 */
[----:B------:R-:W-:Y:S01]  /*1db00*/  F2FP.SATFINITE.E4M3.F32.PACK_AB_MERGE_C R15, RZ, R15, RZ ;  /* 0x0000000fff0f723e */ /* 0x000fe200048070ff */
[----:B------:R-:W-:Y:S01]  /*1db10*/  FMUL R163, R163, UR24 ;  /* 0x00000018a3a37c20 */ /* 0x000fe20008400000 */
[----:B------:R-:W-:Y:S01]  /*1db20*/  ISETP.LT.OR P4, PT, R0, 0x1, !P2 ;  /* 0x000000010000780c */ /* 0x000fe20005781670 */
[----:B------:R-:W-:Y:S01]  /*1db30*/  FMUL R164, R164, UR24 ;  /* 0x00000018a4a47c20 */ /* 0x000fe20008400000 */
[----:B------:R-:W-:Y:S01]  /*1db40*/  F2FP.SATFINITE.E4M3.F32.PACK_AB_MERGE_C R14, RZ, R14, RZ ;  /* 0x0000000eff0e723e */ /* 0x000fe200048070ff */
[----:B------:R-:W-:Y:S01]  /*1db50*/  @!P5 STG.E.U8 desc[UR22][R2.64+0x11], R13 ;  /* 0x0000110d0200d986 */ /* 0x000fe2000c101116 */
[----:B------:R-:W-:Y:S01]  /*1db60*/  F2FP.SATFINITE.E4M3.F32.PACK_AB_MERGE_C R16, RZ, R16, RZ ;  /* 0x00000010ff10723e */ /* 0x000fe200048070ff */
[----:B------:R-:W-:Y:S01]  /*1db70*/  FMUL R165, R165, UR24 ;  /* 0x00000018a5a57c20 */ /* 0x000fe20008400000 */
[----:B------:R-:W-:Y:S01]  /*1db80*/  F2FP.SATFINITE.E4M3.F32.PACK_AB_MERGE_C R17, RZ, R17, RZ ;  /* 0x00000011ff11723e */ /* 0x000fe200048070ff */
[----:B------:R-:W-:Y:S01]  /*1db90*/  @!P1 STG.E.U8 desc[UR22][R24.64+0x11], R15 ;  /* 0x0000110f18009986 */ /* 0x000fe2000c101116 */
[----:B------:R-:W-:Y:S01]  /*1dba0*/  ISETP.GE.AND P1, PT, R28, 0x1a, PT ;  /* 0x0000001a1c00780c */ /* 0x000fe20003f26270 */
[----:B------:R-:W-:Y:S01]  /*1dbb0*/  FMUL R166, R166, UR24 ;  /* 0x00000018a6a67c20 */ /* 0x000fe20008400000 */
[----:B------:R-:W-:Y:S01]  /*1dbc0*/  F2FP.SATFINITE.E4M3.F32.PACK_AB_MERGE_C R18, RZ, R18, RZ ;  /* 0x00000012ff12723e */ /* 0x000fe200048070ff */
[----:B------:R-:W-:Y:S01]  /*1dbd0*/  @!P0 STG.E.U8 desc[UR22][R24.64+0x10], R14 ;  /* 0x0000100e18008986 */ /* 0x000fe2000c101116 */
[C---:B------:R-:W-:Y:S01]  /*1dbe0*/  ISETP.LT.OR P0, PT, R0.reuse, 0x9, !P2 ;  /* 0x000000090000780c */ /* 0x040fe20005701670 */
[----:B------:R-:W-:Y:S01]  /*1dbf0*/  FMUL R167, R167, UR24 ;  /* 0x00000018a7a77c20 */ /* 0x000fe20008400000 */
[----:B------:R-:W-:Y:S01]  /*1dc00*/  F2FP.SATFINITE.E4M3.F32.PACK_AB_MERGE_C R19, RZ, R19, RZ ;  /* 0x00000013ff13723e */ /* 0x000fe200048070ff */
[----:B------:R-:W-:Y:S01]  /*1dc10*/  @!P4 STG.E.U8 desc[UR22][R2.64+0x18], R16 ;  /* 0x000018100200c986 */ /* 0x000fe2000c101116 */
[----:B------:R-:W-:Y:S01]  /*1dc20*/  ISETP.LT.OR P4, PT, R0, 0x1, !P1 ;  /* 0x000000010000780c */ /* 0x000fe20004f81670 */
[----:B------:R-:W-:Y:S01]  /*1dc30*/  FMUL R168, R168, UR24 ;  /* 0x00000018a8a87c20 */ /* 0x000fe20008400000 */
[----:B------:R-:W-:Y:S01]  /*1dc40*/  ISETP.LT.OR P1, PT, R0, 0x9, !P1 ;  /* 0x000000090000780c */ /* 0x000fe20004f21670 */
[----:B------:R-:W-:Y:S01]  /*1dc50*/  FMUL R169, R169, UR24 ;  /* 0x00000018a9a97c20 */ /* 0x000fe20008400000 */
[----:B------:R-:W-:Y:S01]  /*1dc60*/  F2FP.SATFINITE.E4M3.F32.PACK_AB_MERGE_C R21, RZ, R21, RZ ;  /* 0x00000015ff15723e */ /* 0x000fe200048070ff */
        /* <DEDUP_REMOVED lines=8> */
[----:B------:R-:W-:Y:S01]  /*1dcf0*/  @!P4 STG.E.U8 desc[UR22][R2.64+0x19], R17 ;  /* 0x000019110200c986 */ /* 0x000fe2000c101116 */
[----:B------:R-:W-:Y:S01]  /*1dd00*/  F2FP.SATFINITE.E4M3.F32.PACK_AB_MERGE_C R153, RZ, R153, RZ ;  /* 0x00000099ff99723e */ /* 0x000fe200048070ff */
[----:B------:R-:W-:Y:S01]  /*1dd10*/  FMUL R174, R174, UR24 ;  /* 0x00000018aeae7c20 */ /* 0x000fe20008400000 */
[----:B------:R-:W-:Y:S01]  /*1dd20*/  F2FP.SATFINITE.E4M3.F32.PACK_AB_MERGE_C R155, RZ, R155, RZ ;  /* 0x0000009bff9b723e */ /* 0x000fe200048070ff */
[----:B------:R-:W-:Y:S01]  /*1dd30*/  @!P0 STG.E.U8 desc[UR22][R24.64+0x18], R18 ;  /* 0x0000181218008986 */ /* 0x000fe2000c101116 */
[C---:B------:R-:W-:Y:S01]  /*1dd40*/  ISETP.GE.AND P0, PT, R28.reuse, 0x22, PT ;  /* 0x000000221c00780c */ /* 0x040fe20003f06270 */
[----:B------:R-:W-:Y:S01]  /*1dd50*/  FMUL R175, R175, UR24 ;  /* 0x00000018afaf7c20 */ /* 0x000fe20008400000 */
[----:B------:R-:W-:Y:S01]  /*1dd60*/  F2FP.SATFINITE.E4M3.F32.PACK_AB_MERGE_C R154, RZ, R154, RZ ;  /* 0x0000009aff9a723e */ /* 0x000fe200048070ff */
[----:B------:R-:W-:Y:S01]  /*1dd70*/  @!P1 STG.E.U8 desc[UR22][R24.64+0x19], R19 ;  /* 0x0000191318009986 */ /* 0x000fe2000c101116 */
[----:B------:R-:W-:Y:S01]  /*1dd80*/  ISETP.GE.AND P1, PT, R28, 0x21, PT ;  /* 0x000000211c00780c */ /* 0x000fe20003f26270 */
[----:B------:R-:W-:Y:S01]  /*1dd90*/  FMUL R176, R176, UR24 ;  /* 0x00000018b0b07c20 */ /* 0x000fe20008400000 */
[C---:B------:R-:W-:Y:S01]  /*1dda0*/  ISETP.LT.OR P4, PT, R0.reuse, 0x1, !P0 ;  /* 0x000000010000780c */ /* 0x040fe20004781670 */
[----:B------:R-:W-:Y:S01]  /*1ddb0*/  FMUL R177, R177, UR24 ;  /* 0x00000018b1b17c20 */ /* 0x000fe20008400000 */
[----:B------:R-:W-:Y:S01]  /*1ddc0*/  ISETP.LT.OR P2, PT, R0, 0x1, !P1 ;  /* 0x000000010000780c */ /* 0x000fe20004f41670 */
[----:B------:R-:W-:Y:S01]  /*1ddd0*/  FMUL R178, R178, UR24 ;  /* 0x00000018b2b27c20 */ /* 0x000fe20008400000 */
[C---:B------:R-:W-:Y:S01]  /*1dde0*/  ISETP.LT.OR P1, PT, R0.reuse, 0x9, !P1 ;  /* 0x000000090000780c */ /* 0x040fe20004f21670 */
        /* <DEDUP_REMOVED lines=19> */
[C---:B------:R-:W-:Y:S01]  /*1df20*/  ISETP.LT.OR P5, PT, R0.reuse, 0x1, !P2 ;  /* 0x000000010000780c */ /* 0x040fe200057a1670 */
[----:B------:R-:W-:Y:S01]  /*1df30*/  @!P0 STG.E.U8 desc[UR22][R24.64+0x21], R23 ;  /* 0x0000211718008986 */ /* 0x000fe2000c101116 */
[----:B------:R-:W-:Y:S01]  /*1df40*/  ISETP.LT.OR P2, PT, R0, 0x9, !P2 ;  /* 0x000000090000780c */ /* 0x000fe20005741670 */
[----:B------:R-:W-:Y:S01]  /*1df50*/  FMUL R186, R186, UR24 ;  /* 0x00000018baba7c20 */ /* 0x000fe20008400000 */
[----:B------:R-:W-:Y:S01]  /*1df60*/  ISETP.LT.OR P4, PT, R0, 0x9, !P4 ;  /* 0x000000090000780c */ /* 0x000fe20006781670 */
[----:B------:R-:W-:Y:S01]  /*1df70*/  FMUL R187, R187, UR24 ;  /* 0x00000018bbbb7c20 */ /* 0x000fe20008400000 */
[----:B------:R-:W-:Y:S01]  /*1df80*/  ISETP.GE.AND P0, PT, R28, 0x32, PT ;  /* 0x000000321c00780c */ /* 0x000fe20003f06270 */
[----:B------:R-:W-:Y:S01]  /*1df90*/  FMUL R188, R188, UR24 ;  /* 0x00000018bcbc7c20 */ /* 0x000fe20008400000 */
[----:B------:R-:W-:Y:S01]  /*1dfa0*/  F2FP.SATFINITE.E4M3.F32.PACK_AB_MERGE_C R161, RZ, R161, RZ ;  /* 0x000000a1ffa1723e */ /* 0x000fe200048070ff */
[----:B------:R-:W-:Y:S01]  /*1dfb0*/  FMUL R189, R189, UR24 ;  /* 0x00000018bdbd7c20 */ /* 0x000fe20008400000 */
[----:B------:R-:W-:Y:S01]  /*1dfc0*/  ISETP.LT.OR P6, PT, R0, 0x1, !P0 ;  /* 0x000000010000780c */ /* 0x000fe200047c1670 */
[----:B------:R-:W-:Y:S01]  /*1dfd0*/  @!P1 STG.E.U8 desc[UR22][R2.64+0x28], R152 ;  /* 0x0000289802009986 */ /* 0x000fe2000c101116 */
[----:B------:R-:W-:Y:S01]  /*1dfe0*/  ISETP.GE.AND P1, PT, R28, 0x31, PT ;  /* 0x000000311c00780c */ /* 0x000fe20003f26270 */
[----:B------:R-:W-:Y:S01]  /*1dff0*/  FMUL R190, R190, UR24 ;  /* 0x00000018bebe7c20 */ /* 0x000fe20008400000 */
[C---:B------:R-:W-:Y:S01]  /*1e000*/  ISETP.LT.OR P0, PT, R0.reuse, 0x9, !P0 ;  /* 0x000000090000780c */ /* 0x040fe20004701670 */
[----:B------:R-:W-:Y:S01]  /*1e010*/  @!P5 STG.E.U8 desc[UR22][R2.64+0x29], R153 ;  /* 0x000029990200d986 */ /* 0x000fe2000c101116 */
[C---:B------:R-:W-:Y:S01]  /*1e020*/  ISETP.LT.OR P5, PT, R0.reuse, 0x1, !P1 ;  /* 0x000000010000780c */ /* 0x040fe20004fa1670 */
[----:B------:R-:W-:Y:S01]  /*1e030*/  FMUL R191, R191, UR24 ;  /* 0x00000018bfbf7c20 */ /* 0x000fe20008400000 */
[----:B------:R-:W-:Y:S01]  /*1e040*/  ISETP.LT.OR P1, PT, R0, 0x9, !P1 ;  /* 0x000000090000780c */ /* 0x000fe20004f21670 */
[----:B------:R-:W-:Y:S01]  /*1e050*/  @!P2 STG.E.U8 desc[UR22][R24.64+0x29], R155 ;  /* 0x0000299b1800a986 */ /* 0x000fe2000c101116 */
[----:B------:R-:W-:Y:S01]  /*1e060*/  ISETP.GE.AND P2, PT, R28, 0x39, PT ;  /* 0x000000391c00780c */ /* 0x000fe20003f46270 */
        /* <DEDUP_REMOVED lines=33> */
[----:B0-----:R-:W-:Y:S01]  /*1e280*/  F2FP.SATFINITE.E4M3.F32.PACK_AB_MERGE_C R5, RZ, R166, RZ ;  /* 0x000000a6ff05723e */ /* 0x001fe200048070ff */
[----:B------:R-:W-:Y:S01]  /*1e290*/  @!P4 STG.E.U8 desc[UR22][R24.64+0x39], R163 ;  /* 0x000039a31800c986 */ /* 0x000fe2000c101116 */
[----:B------:R-:W-:Y:S01]  /*1e2a0*/  ISETP.GE.AND P4, PT, R28, 0x4a, PT ;  /* 0x0000004a1c00780c */ /* 0x000fe20003f86270 */
[----:B------:R-:W-:Y:S01]  /*1e2b0*/  FMUL R201, R201, UR24 ;  /* 0x00000018c9c97c20 */ /* 0x000fe20008400000 */
[----:B------:R-:W-:Y:S01]  /*1e2c0*/  F2FP.SATFINITE.E4M3.F32.PACK_AB_MERGE_C R167, RZ, R167, RZ ;  /* 0x000000a7ffa7723e */ /* 0x000fe200048070ff */
[----:B------:R-:W-:Y:S01]  /*1e2d0*/  @!P6 STG.E.U8 desc[UR22][R2.64+0x41], R165 ;  /* 0x000041a50200e986 */ /* 0x000fe2000c101116 */
[----:B-1----:R-:W-:Y:S01]  /*1e2e0*/  F2FP.SATFINITE.E4M3.F32.PACK_AB_MERGE_C R7, RZ, R168, RZ ;  /* 0x000000a8ff07723e */ /* 0x002fe200048070ff */
[----:B------:R-:W-:Y:S01]  /*1e2f0*/  FMUL R202, R202, UR24 ;  /* 0x00000018caca7c20 */ /* 0x000fe20008400000 */
[C---:B------:R-:W-:Y:S01]  /*1e300*/  ISETP.LT.OR P6, PT, R0.reuse, 0x1, !P4 ;  /* 0x000000010000780c */ /* 0x040fe200067c1670 */
[----:B------:R-:W-:Y:S01]  /*1e310*/  @!P5 STG.E.U8 desc[UR22][R2.64+0x40], R164 ;  /* 0x000040a40200d986 */ /* 0x000fe2000c101116 */
[C---:B------:R-:W-:Y:S01]  /*1e320*/  ISETP.LT.OR P5, PT, R0.reuse, 0x1, !P2 ;  /* 0x000000010000780c */ /* 0x040fe200057a1670 */
[----:B------:R-:W-:Y:S01]  /*1e330*/  FMUL R203, R203, UR24 ;  /* 0x00000018cbcb7c20 */ /* 0x000fe20008400000 */
[----:B------:R-:W-:Y:S01]  /*1e340*/  ISETP.LT.OR P2, PT, R0, 0x9, !P2 ;  /* 0x000000090000780c */ /* 0x000fe20005741670 */
[----:B------:R0:W-:Y:S01]  /*1e350*/  @!P1 STG.E.U8 desc[UR22][R24.64+0x40], R5 ;  /* 0x0000400518009986 */ /* 0x0001e2000c101116 */
[----:B------:R-:W-:Y:S01]  /*1e360*/  ISETP.GE.AND P1, PT, R28, 0x51, PT ;  /* 0x000000511c00780c */ /* 0x000fe20003f26270 */
[----:B------:R-:W-:Y:S01]  /*1e370*/  FMUL R204, R204, UR24 ;  /* 0x00000018cccc7c20 */ /* 0x000fe20008400000 */
[----:B------:R-:W-:Y:S01]  /*1e380*/  ISETP.LT.OR P4, PT, R0, 0x9, !P4 ;  /* 0x000000090000780c */ /* 0x000fe20006781670 */
[----:B------:R-:W-:Y:S01]  /*1e390*/  @!P0 STG.E.U8 desc[UR22][R24.64+0x41], R167 ;  /* 0x000041a718008986 */ /* 0x000fe2000c101116 */
[----:B------:R-:W-:Y:S01]  /*1e3a0*/  F2FP.SATFINITE.E4M3.F32.PACK_AB_MERGE_C R169, RZ, R169, RZ ;  /* 0x000000a9ffa9723e */ /* 0x000fe200048070ff */
[----:B------:R-:W-:Y:S01]  /*1e3b0*/  FMUL R205, R205, UR24 ;  /* 0x00000018cdcd7c20 */ /* 0x000fe20008400000 */
[----:B------:R-:W-:Y:S01]  /*1e3c0*/  ISETP.GE.AND P0, PT, R28, 0x52, PT ;  /* 0x000000521c00780c */ /* 0x000fe20003f06270 */
[----:B------:R-:W-:Y:S01]  /*1e3d0*/  FMUL R206, R206, UR24 ;  /* 0x00000018cece7c20 */ /* 0x000fe20008400000 */
[----:B------:R-:W-:Y:S01]  /*1e3e0*/  F2FP.SATFINITE.E4M3.F32.PACK_AB_MERGE_C R171, RZ, R171, RZ ;  /* 0x000000abffab723e */ /* 0x000fe200048070ff */
[----:B------:R1:W-:Y:S01]  /*1e3f0*/  @!P5 STG.E.U8 desc[UR22][R2.64+0x48], R7 ;  /* 0x000048070200d986 */ /* 0x0003e2000c101116 */
[C---:B------:R-:W-:Y:S01]  /*1e400*/  ISETP.LT.OR P5, PT, R0.reuse, 0x1, !P1 ;  /* 0x000000010000780c */ /* 0x040fe20004fa1670 */
[----:B------:R-:W-:Y:S01]  /*1e410*/  FMUL R207, R207, UR24 ;  /* 0x00000018cfcf7c20 */ /* 0x000fe20008400000 */
[----:B0-----:R-:W-:Y:S01]  /*1e420*/  F2FP.SATFINITE.E4M3.F32.PACK_AB_MERGE_C R5, RZ, R170, RZ ;  /* 0x000000aaff05723e */ /* 0x001fe200048070ff */
[----:B------:R-:W-:Y:S01]  /*1e430*/  @!P6 STG.E.U8 desc[UR22][R2.64+0x49], R169 ;  /* 0x000049a90200e986 */ /* 0x000fe2000c101116 */
[----:B------:R-:W-:Y:S01]  /*1e440*/  ISETP.LT.OR P6, PT, R0, 0x1, !P0 ;  /* 0x000000010000780c */ /* 0x000fe200047c1670 */
[----:B------:R-:W-:Y:S01]  /*1e450*/  FMUL R208, R208, UR24 ;  /* 0x00000018d0d07c20 */ /* 0x000fe20008400000 */
[----:B------:R-:W-:Y:S01]  /*1e460*/  ISETP.LT.OR P1, PT, R0, 0x9, !P1 ;  /* 0x000000090000780c */ /* 0x000fe20004f21670 */
[----:B------:R0:W-:Y:S01]  /*1e470*/  @!P2 STG.E.U8 desc[UR22][R24.64+0x48], R5 ;  /* 0x000048051800a986 */ /* 0x0001e2000c101116 */
[----:B------:R-:W-:Y:S01]  /*1e480*/  ISETP.GE.AND P2, PT, R28, 0x59, PT ;  /* 0x000000591c00780c */ /* 0x000fe20003f46270 */
[----:B------:R-:W-:Y:S01]  /*1e490*/  FMUL R209, R209, UR24 ;  /* 0x00000018d1d17c20 */ /* 0x000fe20008400000 */
[----:B------:R-:W-:Y:S01]  /*1e4a0*/  ISETP.LT.OR P0, PT, R0, 0x9, !P0 ;  /* 0x000000090000780c */ /* 0x000fe20004701670 */
[----:B------:R-:W-:Y:S01]  /*1e4b0*/  @!P4 STG.E.U8 desc[UR22][R24.64+0x49], R171 ;  /* 0x000049ab1800c986 */ /* 0x000fe2000c101116 */
[----:B-1----:R-:W-:Y:S01]  /*1e4c0*/  F2FP.SATFINITE.E4M3.F32.PACK_AB_MERGE_C R7, RZ, R172, RZ ;  /* 0x000000acff07723e */ /* 0x002fe200048070ff */
[----:B------:R-:W-:Y:S01]  /*1e4d0*/  FMUL R210, R210, UR24 ;  /* 0x00000018d2d27c20 */ /* 0x000fe20008400000 */
[----:B------:R-:W-:Y:S01]  /*1e4e0*/  F2FP.SATFINITE.E4M3.F32.PACK_AB_MERGE_C R173, RZ, R173, RZ ;  /* 0x000000adffad723e */ /* 0x000fe200048070ff */
[----:B------:R-:W-:Y:S01]  /*1e4f0*/  FMUL R211, R211, UR24 ;  /* 0x00000018d3d37c20 */ /* 0x000fe20008400000 */
[----:B------:R-:W-:Y:S01]  /*1e500*/  ISETP.GE.AND P4, PT, R28, 0x5a, PT ;  /* 0x0000005a1c00780c */ /* 0x000fe20003f86270 */
[----:B------:R1:W-:Y:S01]  /*1e510*/  @!P5 STG.E.U8 desc[UR22][R2.64+0x50], R7 ;  /* 0x000050070200d986 */ /* 0x0003e2000c101116 */
[----:B------:R-:W-:Y:S01]  /*1e520*/  ISETP.LT.OR P5, PT, R0, 0x1, !P2 ;  /* 0x000000010000780c */ /* 0x000fe200057a1670 */
[----:B------:R-:W-:Y:S01]  /*1e530*/  FMUL R212, R212, UR24 ;  /* 0x00000018d4d47c20 */ /* 0x000fe20008400000 */
[----:B0-----:R-:W-:Y:S01]  /*1e540*/  F2FP.SATFINITE.E4M3.F32.PACK_AB_MERGE_C R5, RZ, R174, RZ ;  /* 0x000000aeff05723e */ /* 0x001fe200048070ff */
[----:B------:R-:W-:Y:S01]  /*1e550*/  @!P6 STG.E.U8 desc[UR22][R2.64+0x51], R173 ;  /* 0x000051ad0200e986 */ /* 0x000fe2000c101116 */
[----:B------:R-:W-:Y:S01]  /*1e560*/  F2FP.SATFINITE.E4M3.F32.PACK_AB_MERGE_C R175, RZ, R175, RZ ;  /* 0x000000afffaf723e */ /* 0x000fe200048070ff */
[----:B------:R-:W-:Y:S01]  /*1e570*/  FMUL R213, R213, UR24 ;  /* 0x00000018d5d57c20 */ /* 0x000fe20008400000 */
[----:B------:R-:W-:Y:S01]  /*1e580*/  ISETP.LT.OR P6, PT, R0, 0x1, !P4 ;  /* 0x000000010000780c */ /* 0x000fe200067c1670 */
[----:B------:R0:W-:Y:S01]  /*1e590*/  @!P1 STG.E.U8 desc[UR22][R24.64+0x50], R5 ;  /* 0x0000500518009986 */ /* 0x0001e2000c101116 */
[----:B------:R-:W-:Y:S01]  /*1e5a0*/  ISETP.GE.AND P1, PT, R28, 0x61, PT ;  /* 0x000000611c00780c */ /* 0x000fe20003f26270 */
[----:B------:R-:W-:Y:S01]  /*1e5b0*/  FMUL R214, R214, UR24 ;  /* 0x00000018d6d67c20 */ /* 0x000fe20008400000 */
[C---:B------:R-:W-:Y:S01]  /*1e5c0*/  ISETP.LT.OR P2, PT, R0.reuse, 0x9, !P2 ;  /* 0x000000090000780c */ /* 0x040fe20005741670 */
[----:B------:R-:W-:Y:S01]  /*1e5d0*/  @!P0 STG.E.U8 desc[UR22][R24.64+0x51], R175 ;  /* 0x000051af18008986 */ /* 0x000fe2000c101116 */
[----:B-1----:R-:W-:Y:S01]  /*1e5e0*/  F2FP.SATFINITE.E4M3.F32.PACK_AB_MERGE_C R7, RZ, R176, RZ ;  /* 0x000000b0ff07723e */ /* 0x002fe200048070ff */
[----:B------:R-:W-:Y:S01]  /*1e5f0*/  FMUL R215, R215, UR24 ;  /* 0x00000018d7d77c20 */ /* 0x000fe20008400000 */
[----:B------:R-:W-:Y:S01]  /*1e600*/  ISETP.LT.OR P4, PT, R0, 0x9, !P4 ;  /* 0x000000090000780c */ /* 0x000fe20006781670 */
[----:B------:R-:W-:Y:S01]  /*1e610*/  FMUL R216, R216, UR24 ;  /* 0x00000018d8d87c20 */ /* 0x000fe20008400000 */
[----:B------:R-:W-:Y:S01]  /*1e620*/  F2FP.SATFINITE.E4M3.F32.PACK_AB_MERGE_C R177, RZ, R177, RZ ;  /* 0x000000b1ffb1723e */ /* 0x000fe200048070ff */
[----:B------:R1:W-:Y:S01]  /*1e630*/  @!P5 STG.E.U8 desc[UR22][R2.64+0x58], R7 ;  /* 0x000058070200d986 */ /* 0x0003e2000c101116 */
[----:B------:R-:W-:Y:S01]  /*1e640*/  ISETP.LT.OR P5, PT, R0, 0x1, !P1 ;  /* 0x000000010000780c */ /* 0x000fe20004fa1670 */
[----:B------:R-:W-:Y:S01]  /*1e650*/  FMUL R217, R217, UR24 ;  /* 0x00000018d9d97c20 */ /* 0x000fe20008400000 */
[----:B0-----:R-:W-:Y:S01]  /*1e660*/  F2FP.SATFINITE.E4M3.F32.PACK_AB_MERGE_C R5, RZ, R178, RZ ;  /* 0x000000b2ff05723e */ /* 0x001fe200048070ff */
[----:B------:R-:W-:Y:S01]  /*1e670*/  @!P6 STG.E.U8 desc[UR22][R2.64+0x59], R177 ;  /* 0x000059b10200e986 */ /* 0x000fe2000c101116 */
[----:B------:R-:W-:Y:S01]  /*1e680*/  ISETP.GE.AND P0, PT, R28, 0x62, PT ;  /* 0x000000621c00780c */ /* 0x000fe20003f06270 */
[----:B------:R-:W-:Y:S01]  /*1e690*/  FMUL R218, R218, UR24 ;  /* 0x00000018dada7c20 */ /* 0x000fe20008400000 */
[----:B------:R-:W-:Y:S01]  /*1e6a0*/  F2FP.SATFINITE.E4M3.F32.PACK_AB_MERGE_C R179, RZ, R179, RZ ;  /* 0x000000b3ffb3723e */ /* 0x000fe200048070ff */
[----:B------:R0:W-:Y:S01]  /*1e6b0*/  @!P2 STG.E.U8 desc[UR22][R24.64+0x58], R5 ;  /* 0x000058051800a986 */ /* 0x0001e2000c101116 */
[----:B------:R-:W-:Y:S01]  /*1e6c0*/  ISETP.LT.OR P6, PT, R0, 0x1, !P0 ;  /* 0x000000010000780c */ /* 0x000fe200047c1670 */
[----:B------:R-:W-:Y:S01]  /*1e6d0*/  FMUL R219, R219, UR24 ;  /* 0x00000018dbdb7c20 */ /* 0x000fe20008400000 */
[----:B------:R-:W-:Y:S01]  /*1e6e0*/  ISETP.GE.AND P2, PT, R28, 0x69, PT ;  /* 0x000000691c00780c */ /* 0x000fe20003f46270 */
[----:B------:R-:W-:Y:S01]  /*1e6f0*/  @!P4 STG.E.U8 desc[UR22][R24.64+0x59], R179 ;  /* 0x000059b31800c986 */ /* 0x000fe2000c101116 */
[----:B-1----:R-:W-:Y:S01]  /*1e700*/  F2FP.SATFINITE.E4M3.F32.PACK_AB_MERGE_C R7, RZ, R180, RZ ;  /* 0x000000b4ff07723e */ /* 0x002fe200048070ff */
[----:B------:R-:W-:Y:S01]  /*1e710*/  FMUL R220, R220, UR24 ;  /* 0x00000018dcdc7c20 */ /* 0x000fe20008400000 */
[C---:B------:R-:W-:Y:S01]  /*1e720*/  ISETP.LT.OR P1, PT, R0.reuse, 0x9, !P1 ;  /* 0x000000090000780c */ /* 0x040fe20004f21670 */
[----:B------:R-:W-:Y:S01]  /*1e730*/  FMUL R221, R221, UR24 ;  /* 0x00000018dddd7c20 */ /* 0x000fe20008400000 */
[C---:B------:R-:W-:Y:S01]  /*1e740*/  ISETP.LT.OR P0, PT, R0.reuse, 0x9, !P0 ;  /* 0x000000090000780c */ /* 0x040fe20004701670 */
[----:B------:R1:W-:Y:S01]  /*1e750*/  @!P5 STG.E.U8 desc[UR22][R2.64+0x60], R7 ;  /* 0x000060070200d986 */ /* 0x0003e2000c101116 */
[----:B------:R-:W-:Y:S01]  /*1e760*/  ISETP.LT.OR P5, PT, R0, 0x1, !P2 ;  /* 0x000000010000780c */ /* 0x000fe200057a1670 */
[----:B------:R-:W-:Y:S01]  /*1e770*/  FMUL R222, R222, UR24 ;  /* 0x00000018dede7c20 */ /* 0x000fe20008400000 */
[----:B------:R-:W-:Y:S01]  /*1e780*/  F2FP.SATFINITE.E4M3.F32.PACK_AB_MERGE_C R181, RZ, R181, RZ ;  /* 0x000000b5ffb5723e */ /* 0x000fe200048070ff */
[----:B------:R-:W-:Y:S01]  /*1e790*/  FMUL R223, R223, UR24 ;  /* 0x00000018dfdf7c20 */ /* 0x000fe20008400000 */
[----:B0-----:R-:W-:Y:S01]  /*1e7a0*/  F2FP.SATFINITE.E4M3.F32.PACK_AB_MERGE_C R5, RZ, R182, RZ ;  /* 0x000000b6ff05723e */ /* 0x001fe200048070ff */
[----:B------:R-:W-:Y:S01]  /*1e7b0*/  FMUL R224, R224, UR24 ;  /* 0x00000018e0e07c20 */ /* 0x000fe20008400000 */
[----:B------:R-:W-:Y:S01]  /*1e7c0*/  ISETP.GE.AND P4, PT, R28, 0x6a, PT ;  /* 0x0000006a1c00780c */ /* 0x000fe20003f86270 */
[----:B------:R-:W-:Y:S01]  /*1e7d0*/  @!P6 STG.E.U8 desc[UR22][R2.64+0x61], R181 ;  /* 0x000061b50200e986 */ /* 0x000fe2000c101116 */
[----:B------:R-:W-:Y:S01]  /*1e7e0*/  F2FP.SATFINITE.E4M3.F32.PACK_AB_MERGE_C R183, RZ, R183, RZ ;  /* 0x000000b7ffb7723e */ /* 0x000fe200048070ff */
[----:B------:R-:W-:Y:S01]  /*1e7f0*/  FMUL R225, R225, UR24 ;  /* 0x00000018e1e17c20 */ /* 0x000fe20008400000 */
[----:B------:R-:W-:Y:S01]  /*1e800*/  ISETP.LT.OR P6, PT, R0, 0x1, !P4 ;  /* 0x000000010000780c */ /* 0x000fe200067c1670 */
[----:B------:R0:W-:Y:S01]  /*1e810*/  @!P1 STG.E.U8 desc[UR22][R24.64+0x60], R5 ;  /* 0x0000600518009986 */ /* 0x0001e2000c101116 */
[----:B-1----:R-:W-:Y:S01]  /*1e820*/  F2FP.SATFINITE.E4M3.F32.PACK_AB_MERGE_C R7, RZ, R184, RZ ;  /* 0x000000b8ff07723e */ /* 0x002fe200048070ff */
[----:B--2---:R-:W-:Y:S01]  /*1e830*/  FMUL R4, R26, UR24 ;  /* 0x000000181a047c20 */ /* 0x004fe20008400000 */
[----:B------:R-:W-:Y:S01]  /*1e840*/  ISETP.GE.AND P1, PT, R28, 0x71, PT ;  /* 0x000000711c00780c */ /* 0x000fe20003f26270 */
[----:B------:R-:W2:Y:S01]  /*1e850*/  LDL.LU R26, [R1+0x218] ;  /* 0x00021800011a7983 */ /* 0x000ea20000300800 */
[----:B------:R-:W-:Y:S01]  /*1e860*/  ISETP.LT.OR P2, PT, R0, 0x9, !P2 ;  /* 0x000000090000780c */ /* 0x000fe20005741670 */
[----:B------:R-:W-:Y:S01]  /*1e870*/  FMUL R226, R226, UR24 ;  /* 0x00000018e2e27c20 */ /* 0x000fe20008400000 */
[----:B------:R-:W-:Y:S01]  /*1e880*/  ISETP.LT.OR P4, PT, R0, 0x9, !P4 ;  /* 0x000000090000780c */ /* 0x000fe20006781670 */
[----:B------:R-:W-:Y:S01]  /*1e890*/  @!P0 STG.E.U8 desc[UR22][R24.64+0x61], R183 ;  /* 0x000061b718008986 */ /* 0x000fe2000c101116 */
        /* <DEDUP_REMOVED lines=37> */
[----:B------:R-:W2:Y:S01]  /*1eaf0*/  LDL.LU R30, [R1+0x21c] ;  /* 0x00021c00011e7983 */ /* 0x000ea20000300800 */
[C---:B------:R-:W-:Y:S01]  /*1eb00*/  ISETP.LT.OR P4, PT, R0.reuse, 0x9, !P4 ;  /* 0x000000090000780c */ /* 0x040fe20006781670 */
[----:B------:R-:W-:Y:S01]  /*1eb10*/  FMUL R237, R237, UR24 ;  /* 0x00000018eded7c20 */ /* 0x000fe20008400000 */
[----:B------:R-:W-:Y:S01]  /*1eb20*/  F2FP.SATFINITE.E4M3.F32.PACK_AB_MERGE_C R193, RZ, R193, RZ ;  /* 0x000000c1ffc1723e */ /* 0x000fe200048070ff */
[----:B------:R1:W-:Y:S01]  /*1eb30*/  @!P5 STG.E.U8 desc[UR22][R2.64+0x78], R7 ;  /* 0x000078070200d986 */ /* 0x0003e2000c101116 */
[----:B------:R-:W-:-:S02]  /*1eb40*/  ISETP.LT.OR P5, PT, R0, 0x1, !P1 ;  /* 0x000000010000780c */ /* 0x000fc40004fa1670 */
[----:B0-----:R-:W-:Y:S01]  /*1eb50*/  F2FP.SATFINITE.E4M3.F32.PACK_AB_MERGE_C R5, RZ, R194, RZ ;  /* 0x000000c2ff05723e */ /* 0x001fe200048070ff */
[----:B------:R-:W-:Y:S01]  /*1eb60*/  @!P6 STG.E.U8 desc[UR22][R2.64+0x79], R193 ;  /* 0x000079c10200e986 */ /* 0x000fe2000c101116 */
[----:B------:R-:W-:Y:S02]  /*1eb70*/  ISETP.GE.AND P0, PT, R28, 0x82, PT ;  /* 0x000000821c00780c */ /* 0x000fe40003f06270 */
[----:B------:R-:W-:Y:S01]  /*1eb80*/  F2FP.SATFINITE.E4M3.F32.PACK_AB_MERGE_C R195, RZ, R195, RZ ;  /* 0x000000c3ffc3723e */ /* 0x000fe200048070ff */
[----:B------:R0:W-:Y:S01]  /*1eb90*/  @!P2 STG.E.U8 desc[UR22][R24.64+0x78], R5 ;  /* 0x000078051800a986 */ /* 0x0001e2000c101116 */
[----:B------:R-:W-:Y:S02]  /*1eba0*/  ISETP.LT.OR P6, PT, R0, 0x1, !P0 ;  /* 0x000000010000780c */ /* 0x000fe400047c1670 */
[----:B------:R-:W-:Y:S01]  /*1ebb0*/  ISETP.GE.AND P2, PT, R28, 0x89, PT ;  /* 0x000000891c00780c */ /* 0x000fe20003f46270 */
[----:B------:R-:W-:Y:S01]  /*1ebc0*/  @!P4 STG.E.U8 desc[UR22][R24.64+0x79], R195 ;  /* 0x000079c31800c986 */ /* 0x000fe2000c101116 */
[----:B-1----:R-:W-:-:S02]  /*1ebd0*/  F2FP.SATFINITE.E4M3.F32.PACK_AB_MERGE_C R7, RZ, R196, RZ ;  /* 0x000000c4ff07723e */ /* 0x002fc400048070ff */
[C---:B------:R-:W-:Y:S02]  /*1ebe0*/  ISETP.LT.OR P1, PT, R0.reuse, 0x9, !P1 ;  /* 0x000000090000780c */ /* 0x040fe40004f21670 */
[C---:B------:R-:W-:Y:S01]  /*1ebf0*/  ISETP.LT.OR P0, PT, R0.reuse, 0x9, !P0 ;  /* 0x000000090000780c */ /* 0x040fe20004701670 */
[----:B------:R1:W-:Y:S01]  /*1ec00*/  @!P5 STG.E.U8 desc[UR22][R2.64+0x80], R7 ;  /* 0x000080070200d986 */ /* 0x0003e2000c101116 */
[----:B------:R-:W-:Y:S02]  /*1ec10*/  ISETP.LT.OR P5, PT, R0, 0x1, !P2 ;  /* 0x000000010000780c */ /* 0x000fe400057a1670 */
[----:B------:R-:W-:Y:S02]  /*1ec20*/  F2FP.SATFINITE.E4M3.F32.PACK_AB_MERGE_C R197, RZ, R197, RZ ;  /* 0x000000c5ffc5723e */ /* 0x000fe400048070ff */
[----:B0-----:R-:W-:Y:S02]  /*1ec30*/  F2FP.SATFINITE.E4M3.F32.PACK_AB_MERGE_C R5, RZ, R198, RZ ;  /* 0x000000c6ff05723e */ /* 0x001fe400048070ff */
[----:B------:R-:W-:Y:S01]  /*1ec40*/  ISETP.GE.AND P4, PT, R28, 0x8a, PT ;  /* 0x0000008a1c00780c */ /* 0x000fe20003f86270 */
[----:B------:R-:W-:Y:S01]  /*1ec50*/  @!P6 STG.E.U8 desc[UR22][R2.64+0x81], R197 ;  /* 0x000081c50200e986 */ /* 0x000fe2000c101116 */
[----:B------:R-:W-:-:S02]  /*1ec60*/  F2FP.SATFINITE.E4M3.F32.PACK_AB_MERGE_C R199, RZ, R199, RZ ;  /* 0x000000c7ffc7723e */ /* 0x000fc400048070ff */
[----:B------:R-:W-:Y:S01]  /*1ec70*/  ISETP.LT.OR P6, PT, R0, 0x1, !P4 ;  /* 0x000000010000780c */ /* 0x000fe200067c1670 */
[----:B------:R0:W-:Y:S01]  /*1ec80*/  @!P1 STG.E.U8 desc[UR22][R24.64+0x80], R5 ;  /* 0x0000800518009986 */ /* 0x0001e2000c101116 */
[----:B-1----:R-:W-:Y:S02]  /*1ec90*/  F2FP.SATFINITE.E4M3.F32.PACK_AB_MERGE_C R7, RZ, R200, RZ ;  /* 0x000000c8ff07723e */ /* 0x002fe400048070ff */
[----:B------:R-:W-:Y:S01]  /*1eca0*/  ISETP.GE.AND P1, PT, R28, 0x91, PT ;  /* 0x000000911c00780c */ /* 0x000fe20003f26270 */
[----:B------:R-:W-:Y:S01]  /*1ecb0*/  @!P0 STG.E.U8 desc[UR22][R24.64+0x81], R199 ;  /* 0x000081c718008986 */ /* 0x000fe2000c101116 */
[C---:B------:R-:W-:Y:S02]  /*1ecc0*/  ISETP.LT.OR P2, PT, R0.reuse, 0x9, !P2 ;  /* 0x000000090000780c */ /* 0x040fe40005741670 */
[C---:B------:R-:W-:Y:S01]  /*1ecd0*/  ISETP.LT.OR P4, PT, R0.reuse, 0x9, !P4 ;  /* 0x000000090000780c */ /* 0x040fe20006781670 */
[----:B------:R1:W-:Y:S01]  /*1ece0*/  @!P5 STG.E.U8 desc[UR22][R2.64+0x88], R7 ;  /* 0x000088070200d986 */ /* 0x0003e2000c101116 */
[----:B------:R-:W-:-:S02]  /*1ecf0*/  ISETP.LT.OR P5, PT, R0, 0x1, !P1 ;  /* 0x000000010000780c */ /* 0x000fc40004fa1670 */
[----:B------:R-:W-:Y:S02]  /*1ed00*/  F2FP.SATFINITE.E4M3.F32.PACK_AB_MERGE_C R201, RZ, R201, RZ ;  /* 0x000000c9ffc9723e */ /* 0x000fe400048070ff */
[----:B0-----:R-:W-:Y:S02]  /*1ed10*/  F2FP.SATFINITE.E4M3.F32.PACK_AB_MERGE_C R5, RZ, R202, RZ ;  /* 0x000000caff05723e */ /* 0x001fe400048070ff */
[----:B------:R-:W-:Y:S01]  /*1ed20*/  ISETP.GE.AND P0, PT, R28, 0x92, PT ;  /* 0x000000921c00780c */ /* 0x000fe20003f06270 */
[----:B------:R-:W-:Y:S01]  /*1ed30*/  @!P6 STG.E.U8 desc[UR22][R2.64+0x89], R201 ;  /* 0x000089c90200e986 */ /* 0x000fe2000c101116 */
[----:B------:R-:W-:Y:S02]  /*1ed40*/  F2FP.SATFINITE.E4M3.F32.PACK_AB_MERGE_C R203, RZ, R203, RZ ;  /* 0x000000cbffcb723e */ /* 0x000fe400048070ff */
[----:B------:R-:W-:Y:S01]  /*1ed50*/  ISETP.LT.OR P6, PT, R0, 0x1, !P0 ;  /* 0x000000010000780c */ /* 0x000fe200047c1670 */
[----:B------:R0:W-:Y:S01]  /*1ed60*/  @!P2 STG.E.U8 desc[UR22][R24.64+0x88], R5 ;  /* 0x000088051800a986 */ /* 0x0001e2000c101116 */
[----:B-1----:R-:W-:-:S02]  /*1ed70*/  F2FP.SATFINITE.E4M3.F32.PACK_AB_MERGE_C R7, RZ, R204, RZ ;  /* 0x000000ccff07723e */ /* 0x002fc400048070ff */
[----:B------:R-:W-:Y:S01]  /*1ed80*/  ISETP.GE.AND P2, PT, R28, 0x99, PT ;  /* 0x000000991c00780c */ /* 0x000fe20003f46270 */
[----:B------:R-:W-:Y:S01]  /*1ed90*/  @!P4 STG.E.U8 desc[UR22][R24.64+0x89], R203 ;  /* 0x000089cb1800c986 */ /* 0x000fe2000c101116 */
[C---:B------:R-:W-:Y:S02]  /*1eda0*/  ISETP.LT.OR P1, PT, R0.reuse, 0x9, !P1 ;  /* 0x000000090000780c */ /* 0x040fe40004f21670 */
[C---:B------:R-:W-:Y:S01]  /*1edb0*/  ISETP.LT.OR P0, PT, R0.reuse, 0x9, !P0 ;  /* 0x000000090000780c */ /* 0x040fe20004701670 */
[----:B------:R1:W-:Y:S01]  /*1edc0*/  @!P5 STG.E.U8 desc[UR22][R2.64+0x90], R7 ;  /* 0x000090070200d986 */ /* 0x0003e2000c101116 */
[----:B------:R-:W-:Y:S02]  /*1edd0*/  ISETP.LT.OR P5, PT, R0, 0x1, !P2 ;  /* 0x000000010000780c */ /* 0x000fe400057a1670 */
[----:B------:R-:W-:Y:S02]  /*1ede0*/  F2FP.SATFINITE.E4M3.F32.PACK_AB_MERGE_C R205, RZ, R205, RZ ;  /* 0x000000cdffcd723e */ /* 0x000fe400048070ff */
[----:B0-----:R-:W-:-:S02]  /*1edf0*/  F2FP.SATFINITE.E4M3.F32.PACK_AB_MERGE_C R5, RZ, R206, RZ ;  /* 0x000000ceff05723e */ /* 0x001fc400048070ff */
[----:B------:R-:W-:Y:S01]  /*1ee00*/  ISETP.GE.AND P4, PT, R28, 0x9a, PT ;  /* 0x0000009a1c00780c */ /* 0x000fe20003f86270 */
[----:B------:R-:W-:Y:S01]  /*1ee10*/  @!P6 STG.E.U8 desc[UR22][R2.64+0x91], R205 ;  /* 0x000091cd0200e986 */ /* 0x000fe2000c101116 */
[----:B------:R-:W-:Y:S02]  /*1ee20*/  F2FP.SATFINITE.E4M3.F32.PACK_AB_MERGE_C R207, RZ, R207, RZ ;  /* 0x000000cfffcf723e */ /* 0x000fe400048070ff */
[----:B------:R-:W-:Y:S01]  /*1ee30*/  ISETP.LT.OR P6, PT, R0, 0x1, !P4 ;  /* 0x000000010000780c */ /* 0x000fe200067c1670 */
[----:B------:R0:W-:Y:S01]  /*1ee40*/  @!P1 STG.E.U8 desc[UR22][R24.64+0x90], R5 ;  /* 0x0000900518009986 */ /* 0x0001e2000c101116 */
[----:B-1----:R-:W-:Y:S02]  /*1ee50*/  F2FP.SATFINITE.E4M3.F32.PACK_AB_MERGE_C R7, RZ, R208, RZ ;  /* 0x000000d0ff07723e */ /* 0x002fe400048070ff */
[----:B------:R-:W-:Y:S01]  /*1ee60*/  ISETP.GE.AND P1, PT, R28, 0xa1, PT ;  /* 0x000000a11c00780c */ /* 0x000fe20003f26270 */
[----:B------:R-:W-:Y:S01]  /*1ee70*/  @!P0 STG.E.U8 desc[UR22][R24.64+0x91], R207 ;  /* 0x000091cf18008986 */ /* 0x000fe2000c101116 */
[----:B------:R-:W-:-:S02]  /*1ee80*/  ISETP.LT.OR P2, PT, R0, 0x9, !P2 ;  /* 0x000000090000780c */ /* 0x000fc40005741670 */
        /* <DEDUP_REMOVED lines=75> */
[----:B------:R-:W-:Y:S01]  /*1f340*/  F2FP.SATFINITE.E4M3.F32.PACK_AB_MERGE_C R231, RZ, R231, RZ ;  /* 0x000000e7ffe7723e */ /* 0x000fe200048070ff */
[----:B------:R-:W-:Y:S01]  /*1f350*/  @!P6 STG.E.U8 desc[UR22][R2.64+0xc1], R229 ;  /* 0x0000c1e50200e986 */ /* 0x000fe2000c101116 */
[----:B------:R-:W-:Y:S02]  /*1f360*/  ISETP.GE.AND P4, PT, R28, 0xca, PT ;  /* 0x000000ca1c00780c */ /* 0x000fe40003f86270 */
        /* <DEDUP_REMOVED lines=10> */
[----:B------:R-:W-:Y:S02]  /*1f410*/  F2FP.SATFINITE.E4M3.F32.PACK_AB_MERGE_C R235, RZ, R235, RZ ;  /* 0x000000ebffeb723e */ /* 0x000fe400048070ff */
[----:B------:R-:W-:Y:S01]  /*1f420*/  F2FP.SATFINITE.E4M3.F32.PACK_AB_MERGE_C R9, RZ, R236, RZ ;  /* 0x000000ecff09723e */ /* 0x000fe200048070ff */
[----:B----4-:R-:W-:Y:S01]  /*1f430*/  FMUL R6, R29, UR24 ;  /* 0x000000181d067c20 */ /* 0x010fe20008400000 */
[----:B---3--:R-:W-:Y:S01]  /*1f440*/  FMUL R5, R33, UR24 ;  /* 0x0000001821057c20 */ /* 0x008fe20008400000 */
[----:B------:R-:W-:Y:S01]  /*1f450*/  @!P6 STG.E.U8 desc[UR22][R2.64+0xc9], R233 ;  /* 0x0000c9e90200e986 */ /* 0x000fe2000c101116 */
[----:B------:R-:W-:-:S02]  /*1f460*/  ISETP.GE.AND P0, PT, R28, 0xd2, PT ;  /* 0x000000d21c00780c */ /* 0x000fc40003f06270 */
[----:B0-----:R-:W-:Y:S01]  /*1f470*/  F2FP.SATFINITE.E4M3.F32.PACK_AB_MERGE_C R7, RZ, R234, RZ ;  /* 0x000000eaff07723e */ /* 0x001fe200048070ff */
[----:B------:R-:W3:Y:S01]  /*1f480*/  LDL.LU R29, [R1+0x220] ;  /* 0x00022000011d7983 */ /* 0x000ee20000300800 */
[----:B------:R-:W-:Y:S02]  /*1f490*/  F2FP.SATFINITE.E4M3.F32.PACK_AB_MERGE_C R13, RZ, R6, RZ ;  /* 0x00000006ff0d723e */ /* 0x000fe400048070ff */
[----:B------:R-:W-:Y:S01]  /*1f4a0*/  ISETP.LT.OR P6, PT, R0, 0x1, !P0 ;  /* 0x000000010000780c */ /* 0x000fe200047c1670 */
[----:B------:R5:W-:Y:S01]  /*1f4b0*/  @!P2 STG.E.U8 desc[UR22][R24.64+0xc8], R7 ;  /* 0x0000c8071800a986 */ /* 0x000be2000c101116 */
[----:B------:R-:W-:-:S03]  /*1f4c0*/  F2FP.SATFINITE.E4M3.F32.PACK_AB_MERGE_C R237, RZ, R237, RZ ;  /* 0x000000edffed723e */ /* 0x000fc600048070ff */
[----:B------:R-:W-:Y:S04]  /*1f4d0*/  @!P4 STG.E.U8 desc[UR22][R24.64+0xc9], R235 ;  /* 0x0000c9eb1800c986 */ /* 0x000fe8000c101116 */
[----:B------:R0:W-:Y:S04]  /*1f4e0*/  @!P5 STG.E.U8 desc[UR22][R2.64+0xd0], R9 ;  /* 0x0000d0090200d986 */ /* 0x0001e8000c101116 */
[----:B------:R-:W4:Y:S01]  /*1f4f0*/  LDL.LU R33, [R1+0x224] ;  /* 0x0002240001217983 */ /* 0x000f220000300800 */
[----:B-----5:R-:W-:Y:S01]  /*1f500*/  FMUL R7, R32, UR24 ;  /* 0x0000001820077c20 */ /* 0x020fe20008400000 */
[----:B0-----:R-:W-:Y:S01]  /*1f510*/  F2FP.SATFINITE.E4M3.F32.PACK_AB_MERGE_C R9, RZ, R4, RZ ;  /* 0x00000004ff09723e */ /* 0x001fe200048070ff */
[----:B------:R-:W-:-:S02]  /*1f520*/  FMUL R4, R27, UR24 ;  /* 0x000000181b047c20 */ /* 0x000fc40008400000 */
[----:B------:R-:W5:Y:S04]  /*1f530*/  LDL.LU R27, [R1+0x228] ;  /* 0x00022800011b7983 */ /* 0x000f680000300800 */
[----:B------:R-:W5:Y:S01]  /*1f540*/  LDL.LU R32, [R1+0x22c] ;  /* 0x00022c0001207983 */ /* 0x000f620000300800 */
[----:B--2---:R-:W-:-:S03]  /*1f550*/  FMUL R6, R26, UR24 ;  /* 0x000000181a067c20 */ /* 0x004fc60008400000 */
[----:B------:R-:W2:Y:S01]  /*1f560*/  LDL.LU R26, [R1+0x230] ;  /* 0x00023000011a7983 */ /* 0x000ea20000300800 */
[----:B------:R-:W-:Y:S02]  /*1f570*/  ISETP.LT.OR P1, PT, R0, 0x9, !P1 ;  /* 0x000000090000780c */ /* 0x000fe40004f21670 */
[----:B------:R-:W-:Y:S02]  /*1f580*/  ISETP.GE.AND P2, PT, R28, 0xd9, PT ;  /* 0x000000d91c00780c */ /* 0x000fe40003f46270 */
[C---:B------:R-:W-:Y:S02]  /*1f590*/  ISETP.LT.OR P0, PT, R0.reuse, 0x9, !P0 ;  /* 0x000000090000780c */ /* 0x040fe40004701670 */
[----:B------:R-:W-:Y:S02]  /*1f5a0*/  ISETP.LT.OR P5, PT, R0, 0x1, !P2 ;  /* 0x000000010000780c */ /* 0x000fe400057a1670 */
[----:B------:R-:W-:Y:S01]  /*1f5b0*/  ISETP.GE.AND P4, PT, R28, 0xda, PT ;  /* 0x000000da1c00780c */ /* 0x000fe20003f86270 */
[----:B------:R-:W-:Y:S01]  /*1f5c0*/  @!P6 STG.E.U8 desc[UR22][R2.64+0xd1], R237 ;  /* 0x0000d1ed0200e986 */ /* 0x000fe2000c101116 */
[----:B------:R-:W-:-:S02]  /*1f5d0*/  F2FP.SATFINITE.E4M3.F32.PACK_AB_MERGE_C R11, RZ, R5, RZ ;  /* 0x00000005ff0b723e */ /* 0x000fc400048070ff */
[C---:B------:R-:W-:Y:S01]  /*1f5e0*/  ISETP.LT.OR P6, PT, R0.reuse, 0x1, !P4 ;  /* 0x000000010000780c */ /* 0x040fe200067c1670 */
[----:B------:R0:W-:Y:S01]  /*1f5f0*/  @!P1 STG.E.U8 desc[UR22][R24.64+0xd0], R9 ;  /* 0x0000d00918009986 */ /* 0x0001e2000c101116 */
[----:B------:R-:W-:Y:S01]  /*1f600*/  ISETP.LT.OR P2, PT, R0, 0x9, !P2 ;  /* 0x000000090000780c */ /* 0x000fe20005741670 */
[----:B------:R-:W-:Y:S02]  /*1f610*/  FMUL R5, R31, UR24 ;  /* 0x000000181f057c20 */ /* 0x000fe40008400000 */
[----:B------:R-:W2:Y:S01]  /*1f620*/  LDL.LU R31, [R1+0x234] ;  /* 0x00023400011f7983 */ /* 0x000ea20000300800 */
[----:B------:R-:W-:-:S03]  /*1f630*/  F2FP.SATFINITE.E4M3.F32.PACK_AB_MERGE_C R15, RZ, R7, RZ ;  /* 0x00000007ff0f723e */ /* 0x000fc600048070ff */
[----:B------:R-:W-:Y:S01]  /*1f640*/  @!P0 STG.E.U8 desc[UR22][R24.64+0xd1], R11 ;  /* 0x0000d10b18008986 */ /* 0x000fe2000c101116 */
[----:B0-----:R-:W-:-:S03]  /*1f650*/  F2FP.SATFINITE.E4M3.F32.PACK_AB_MERGE_C R9, RZ, R4, RZ ;  /* 0x00000004ff09723e */ /* 0x001fc600048070ff */
[----:B------:R0:W-:Y:S04]  /*1f660*/  @!P5 STG.E.U8 desc[UR22][R2.64+0xd8], R13 ;  /* 0x0000d80d0200d986 */ /* 0x0001e8000c101116 */
[----:B------:R-:W-:Y:S01]  /*1f670*/  @!P6 STG.E.U8 desc[UR22][R2.64+0xd9], R15 ;  /* 0x0000d90f0200e986 */ /* 0x000fe2000c101116 */
[----:B0-----:R-:W-:Y:S01]  /*1f680*/  F2FP.SATFINITE.E4M3.F32.PACK_AB_MERGE_C R13, RZ, R6, RZ ;  /* 0x00000006ff0d723e */ /* 0x001fe200048070ff */
[----:B------:R-:W-:Y:S01]  /*1f690*/  FMUL R7, R30, UR24 ;  /* 0x000000181e077c20 */ /* 0x000fe20008400000 */
[----:B------:R-:W-:Y:S01]  /*1f6a0*/  F2FP.SATFINITE.E4M3.F32.PACK_AB_MERGE_C R11, RZ, R5, RZ ;  /* 0x00000005ff0b723e */ /* 0x000fe200048070ff */
[----:B------:R0:W-:Y:S01]  /*1f6b0*/  @!P2 STG.E.U8 desc[UR22][R24.64+0xd8], R9 ;  /* 0x0000d8091800a986 */ /* 0x0001e2000c101116 */
[----:B---3--:R-:W-:-:S03]  /*1f6c0*/  FMUL R4, R29, UR24 ;  /* 0x000000181d047c20 */ /* 0x008fc60008400000 */
[----:B------:R-:W3:Y:S04]  /*1f6d0*/  LDL.LU R29, [R1+0x238] ;  /* 0x00023800011d7983 */ /* 0x000ee80000300800 */
[----:B------:R-:W3:Y:S01]  /*1f6e0*/  LDL.LU R30, [R1+0x23c] ;  /* 0x00023c00011e7983 */ /* 0x000ee20000300800 */
[----:B0-----:R-:W-:Y:S01]  /*1f6f0*/  F2FP.SATFINITE.E4M3.F32.PACK_AB_MERGE_C R9, RZ, R4, RZ ;  /* 0x00000004ff09723e */ /* 0x001fe200048070ff */
[----:B----4-:R-:W-:Y:S01]  /*1f700*/  FMUL R5, R33, UR24 ;  /* 0x0000001821057c20 */ /* 0x010fe20008400000 */
[----:B-----5:R-:W-:Y:S02]  /*1f710*/  FMUL R6, R27, UR24 ;  /* 0x000000181b067c20 */ /* 0x020fe40008400000 */
[----:B------:R-:W4:Y:S04]  /*1f720*/  LDL.LU R27, [R1+0x240] ;  /* 0x00024000011b7983 */ /* 0x000f280000300800 */
[----:B------:R-:W5:Y:S01]  /*1f730*/  LDL.LU R33, [R1+0x244] ;  /* 0x0002440001217983 */ /* 0x000f620000300800 */
[----:B--2---:R-:W-:-:S03]  /*1f740*/  FMUL R4, R26, UR24 ;  /* 0x000000181a047c20 */ /* 0x004fc60008400000 */
[----:B------:R-:W2:Y:S01]  /*1f750*/  LDL.LU R26, [R1+0x248] ;  /* 0x00024800011a7983 */ /* 0x000ea20000300800 */
[----:B------:R-:W-:Y:S02]  /*1f760*/  ISETP.GE.AND P1, PT, R28, 0xe1, PT ;  /* 0x000000e11c00780c */ /* 0x000fe40003f26270 */
[C---:B------:R-:W-:Y:S02]  /*1f770*/  ISETP.LT.OR P4, PT, R0.reuse, 0x9, !P4 ;  /* 0x000000090000780c */ /* 0x040fe40006781670 */
[----:B------:R-:W-:Y:S02]  /*1f780*/  ISETP.LT.OR P5, PT, R0, 0x1, !P1 ;  /* 0x000000010000780c */ /* 0x000fe40004fa1670 */
[----:B------:R-:W-:Y:S02]  /*1f790*/  ISETP.GE.AND P0, PT, R28, 0xe2, PT ;  /* 0x000000e21c00780c */ /* 0x000fe40003f06270 */
[C---:B------:R-:W-:Y:S02]  /*1f7a0*/  ISETP.LT.OR P1, PT, R0.reuse, 0x9, !P1 ;  /* 0x000000090000780c */ /* 0x040fe40004f21670 */
[----:B------:R-:W-:-:S02]  /*1f7b0*/  ISETP.LT.OR P6, PT, R0, 0x1, !P0 ;  /* 0x000000010000780c */ /* 0x000fc400047c1670 */
[----:B------:R-:W-:Y:S02]  /*1f7c0*/  ISETP.GE.AND P2, PT, R28, 0xe9, PT ;  /* 0x000000e91c00780c */ /* 0x000fe40003f46270 */
[----:B------:R-:W-:Y:S01]  /*1f7d0*/  ISETP.LT.OR P0, PT, R0, 0x9, !P0 ;  /* 0x000000090000780c */ /* 0x000fe20004701670 */
[----:B------:R-:W-:Y:S01]  /*1f7e0*/  @!P4 STG.E.U8 desc[UR22][R24.64+0xd9], R11 ;  /* 0x0000d90b1800c986 */ /* 0x000fe2000c101116 */
[----:B------:R-:W-:-:S03]  /*1f7f0*/  F2FP.SATFINITE.E4M3.F32.PACK_AB_MERGE_C R15, RZ, R7, RZ ;  /* 0x00000007ff0f723e */ /* 0x000fc600048070ff */
[----:B------:R0:W-:Y:S01]  /*1f800*/  @!P5 STG.E.U8 desc[UR22][R2.64+0xe0], R13 ;  /* 0x0000e00d0200d986 */ /* 0x0001e2000c101116 */
[----:B------:R-:W-:Y:S01]  /*1f810*/  ISETP.LT.OR P5, PT, R0, 0x1, !P2 ;  /* 0x000000010000780c */ /* 0x000fe200057a1670 */
[----:B------:R-:W-:Y:S02]  /*1f820*/  FMUL R7, R32, UR24 ;  /* 0x0000001820077c20 */ /* 0x000fe40008400000 */
[----:B------:R-:W5:Y:S04]  /*1f830*/  LDL.LU R32, [R1+0x24c] ;  /* 0x00024c0001207983 */ /* 0x000f680000300800 */
[----:B------:R-:W-:Y:S01]  /*1f840*/  @!P6 STG.E.U8 desc[UR22][R2.64+0xe1], R15 ;  /* 0x0000e10f0200e986 */ /* 0x000fe2000c101116 */
[----:B0-----:R-:W-:-:S03]  /*1f850*/  F2FP.SATFINITE.E4M3.F32.PACK_AB_MERGE_C R13, RZ, R6, RZ ;  /* 0x00000006ff0d723e */ /* 0x001fc600048070ff */
[----:B------:R0:W-:Y:S01]  /*1f860*/  @!P1 STG.E.U8 desc[UR22][R24.64+0xe0], R9 ;  /* 0x0000e00918009986 */ /* 0x0001e2000c101116 */
[----:B------:R-:W-:Y:S01]  /*1f870*/  F2FP.SATFINITE.E4M3.F32.PACK_AB_MERGE_C R11, RZ, R5, RZ ;  /* 0x00000005ff0b723e */ /* 0x000fe200048070ff */
[----:B------:R-:W-:-:S04]  /*1f880*/  FMUL R5, R31, UR24 ;  /* 0x000000181f057c20 */ /* 0x000fc80008400000 */
[----:B------:R-:W-:Y:S01]  /*1f890*/  @!P0 STG.E.U8 desc[UR22][R24.64+0xe1], R11 ;  /* 0x0000e10b18008986 */ /* 0x000fe2000c101116 */
[----:B0-----:R-:W-:-:S03]  /*1f8a0*/  F2FP.SATFINITE.E4M3.F32.PACK_AB_MERGE_C R9, RZ, R4, RZ ;  /* 0x00000004ff09723e */ /* 0x001fc600048070ff */
[----:B------:R0:W-:Y:S01]  /*1f8b0*/  @!P5 STG.E.U8 desc[UR22][R2.64+0xe8], R13 ;  /* 0x0000e80d0200d986 */ /* 0x0001e2000c101116 */
[----:B------:R-:W-:Y:S01]  /*1f8c0*/  F2FP.SATFINITE.E4M3.F32.PACK_AB_MERGE_C R15, RZ, R7, RZ ;  /* 0x00000007ff0f723e */ /* 0x000fe200048070ff */
[----:B---3--:R-:W-:Y:S02]  /*1f8d0*/  FMUL R6, R29, UR24 ;  /* 0x000000181d067c20 */ /* 0x008fe40008400000 */
[----:B------:R-:W3:Y:S04]  /*1f8e0*/  LDL.LU R29, [R1+0x250] ;  /* 0x00025000011d7983 */ /* 0x000ee80000300800 */
[----:B------:R-:W3:Y:S01]  /*1f8f0*/  LDL.LU R31, [R1+0x254] ;  /* 0x00025400011f7983 */ /* 0x000ee20000300800 */
[----:B------:R-:W-:Y:S01]  /*1f900*/  FMUL R7, R30, UR24 ;  /* 0x000000181e077c20 */ /* 0x000fe20008400000 */
[----:B0-----:R-:W-:Y:S01]  /*1f910*/  F2FP.SATFINITE.E4M3.F32.PACK_AB_MERGE_C R13, RZ, R6, RZ ;  /* 0x00000006ff0d723e */ /* 0x001fe200048070ff */
[----:B----4-:R-:W-:-:S02]  /*1f920*/  FMUL R4, R27, UR24 ;  /* 0x000000181b047c20 */ /* 0x010fc40008400000 */
[----:B------:R-:W4:Y:S04]  /*1f930*/  LDL.LU R27, [R1+0x258] ;  /* 0x00025800011b7983 */ /* 0x000f280000300800 */
[----:B------:R-:W4:Y:S01]  /*1f940*/  LDL.LU R30, [R1+0x25c] ;  /* 0x00025c00011e7983 */ /* 0x000f220000300800 */
[----:B--2---:R-:W-:-:S03]  /*1f950*/  FMUL R6, R26, UR24 ;  /* 0x000000181a067c20 */ /* 0x004fc60008400000 */
[----:B------:R-:W2:Y:S01]  /*1f960*/  LDL.LU R26, [R1+0x260] ;  /* 0x00026000011a7983 */ /* 0x000ea20000300800 */
[----:B------:R-:W-:-:S04]  /*1f970*/  ISETP.GE.AND P4, PT, R28, 0xea, PT ;  /* 0x000000ea1c00780c */ /* 0x000fc80003f86270 */
[C---:B------:R-:W-:Y:S02]  /*1f980*/  ISETP.LT.OR P6, PT, R0.reuse, 0x1, !P4 ;  /* 0x000000010000780c */ /* 0x040fe400067c1670 */
[----:B------:R-:W-:Y:S02]  /*1f990*/  ISETP.LT.OR P2, PT, R0, 0x9, !P2 ;  /* 0x000000090000780c */ /* 0x000fe40005741670 */
[----:B------:R-:W-:Y:S02]  /*1f9a0*/  ISETP.GE.AND P1, PT, R28, 0xf1, PT ;  /* 0x000000f11c00780c */ /* 0x000fe40003f26270 */
[C---:B------:R-:W-:Y:S02]  /*1f9b0*/  ISETP.LT.OR P4, PT, R0.reuse, 0x9, !P4 ;  /* 0x000000090000780c */ /* 0x040fe40006781670 */
[----:B------:R-:W-:Y:S02]  /*1f9c0*/  ISETP.LT.OR P5, PT, R0, 0x1, !P1 ;  /* 0x000000010000780c */ /* 0x000fe40004fa1670 */
[----:B------:R-:W-:-:S03]  /*1f9d0*/  ISETP.GE.AND P0, PT, R28, 0xf2, PT ;  /* 0x000000f21c00780c */ /* 0x000fc60003f06270 */
[----:B------:R-:W-:Y:S01]  /*1f9e0*/  @!P6 STG.E.U8 desc[UR22][R2.64+0xe9], R15 ;  /* 0x0000e90f0200e986 */ /* 0x000fe2000c101116 */
[C---:B------:R-:W-:Y:S02]  /*1f9f0*/  ISETP.LT.OR P6, PT, R0.reuse, 0x1, !P0 ;  /* 0x000000010000780c */ /* 0x040fe400047c1670 */
[----:B------:R-:W-:Y:S01]  /*1fa00*/  F2FP.SATFINITE.E4M3.F32.PACK_AB_MERGE_C R11, RZ, R5, RZ ;  /* 0x00000005ff0b723e */ /* 0x000fe200048070ff */
[----:B------:R0:W-:Y:S01]  /*1fa10*/  @!P2 STG.E.U8 desc[UR22][R24.64+0xe8], R9 ;  /* 0x0000e8091800a986 */ /* 0x0001e2000c101116 */
[----:B------:R-:W-:Y:S01]  /*1fa20*/  ISETP.LT.OR P1, PT, R0, 0x9, !P1 ;  /* 0x000000090000780c */ /* 0x000fe20004f21670 */
[----:B-----5:R-:W-:Y:S02]  /*1fa30*/  FMUL R5, R33, UR24 ;  /* 0x0000001821057c20 */ /* 0x020fe40008400000 */
        /* <DEDUP_REMOVED lines=33> */
[----:B------:R-:W2:Y:S04]  /*1fc50*/  LDL.LU R30, [R1+0x27c] ;  /* 0x00027c00011e7983 */ /* 0x000ea80000300800 */
[----:B------:R-:W-:Y:S01]  /*1fc60*/  @!P6 STG.E.U8 desc[UR22][R2.64+0xf9], R15 ;  /* 0x0000f90f0200e986 */ /* 0x000fe2000c101116 */
[----:B0-----:R-:W-:-:S03]  /*1fc70*/  F2FP.SATFINITE.E4M3.F32.PACK_AB_MERGE_C R13, RZ, R6, RZ ;  /* 0x00000006ff0d723e */ /* 0x001fc600048070ff */
[----:B------:R0:W-:Y:S01]  /*1fc80*/  @!P2 STG.E.U8 desc[UR22][R24.64+0xf8], R9 ;  /* 0x0000f8091800a986 */ /* 0x0001e2000c101116 */
[----:B------:R-:W-:Y:S01]  /*1fc90*/  F2FP.SATFINITE.E4M3.F32.PACK_AB_MERGE_C R11, RZ, R5, RZ ;  /* 0x00000005ff0b723e */ /* 0x000fe200048070ff */
[----:B-----5:R-:W-:-:S04]  /*1fca0*/  FMUL R5, R33, UR24 ;  /* 0x0000001821057c20 */ /* 0x020fc80008400000 */
[----:B------:R-:W-:Y:S01]  /*1fcb0*/  @!P4 STG.E.U8 desc[UR22][R24.64+0xf9], R11 ;  /* 0x0000f90b1800c986 */ /* 0x000fe2000c101116 */
[----:B0-----:R-:W-:-:S03]  /*1fcc0*/  F2FP.SATFINITE.E4M3.F32.PACK_AB_MERGE_C R9, RZ, R4, RZ ;  /* 0x00000004ff09723e */ /* 0x001fc600048070ff */
[----:B------:R0:W-:Y:S01]  /*1fcd0*/  @!P5 STG.E.U8 desc[UR22][R2.64+0x100], R13 ;  /* 0x0001000d0200d986 */ /* 0x0001e2000c101116 */
[----:B------:R-:W-:Y:S01]  /*1fce0*/  F2FP.SATFINITE.E4M3.F32.PACK_AB_MERGE_C R15, RZ, R7, RZ ;  /* 0x00000007ff0f723e */ /* 0x000fe200048070ff */
[----:B---3--:R-:W-:Y:S02]  /*1fcf0*/  FMUL R6, R29, UR24 ;  /* 0x000000181d067c20 */ /* 0x008fe40008400000 */
[----:B------:R-:W3:Y:S04]  /*1fd00*/  LDL.LU R29, [R1+0x280] ;  /* 0x00028000011d7983 */ /* 0x000ee80000300800 */
[----:B------:R-:W5:Y:S01]  /*1fd10*/  LDL.LU R33, [R1+0x284] ;  /* 0x0002840001217983 */ /* 0x000f620000300800 */
        /* <DEDUP_REMOVED lines=33> */
[----:B-----5:R-:W-:Y:S01]  /*1ff30*/  FMUL R5, R33, UR24 ;  /* 0x0000001821057c20 */ /* 0x020fe20008400000 */
[----:B0-----:R-:W-:Y:S01]  /*1ff40*/  F2FP.SATFINITE.E4M3.F32.PACK_AB_MERGE_C R9, RZ, R4, RZ ;  /* 0x00000004ff09723e */ /* 0x001fe200048070ff */
[----:B----4-:R-:W-:-:S02]  /*1ff50*/  FMUL R6, R27, UR24 ;  /* 0x000000181b067c20 */ /* 0x010fc40008400000 */
        /* <DEDUP_REMOVED lines=282> */
[----:B------:R1:W-:Y:S01]  /*21100*/  @!P6 STG.E.U8 desc[UR22][R2.64+0x171], R15 ;  /* 0x0001710f0200e986 */ /* 0x0003e2000c101116 */
[----:B0-----:R-:W-:-:S03]  /*21110*/  F2FP.SATFINITE.E4M3.F32.PACK_AB_MERGE_C R13, RZ, R6, RZ ;  /* 0x00000006ff0d723e */ /* 0x001fc600048070ff */
[----:B------:R0:W-:Y:S01]  /*21120*/  @!P1 STG.E.U8 desc[UR22][R24.64+0x170], R9 ;  /* 0x0001700918009986 */ /* 0x0001e2000c101116 */
[----:B------:R-:W-:Y:S01]  /*21130*/  F2FP.SATFINITE.E4M3.F32.PACK_AB_MERGE_C R11, RZ, R5, RZ ;  /* 0x00000005ff0b723e */ /* 0x000fe200048070ff */
[----:B------:R-:W-:Y:S01]  /*21140*/  FMUL R5, R31, UR24 ;  /* 0x000000181f057c20 */ /* 0x000fe20008400000 */
[----:B-1----:R-:W-:Y:S02]  /*21150*/  F2FP.SATFINITE.E4M3.F32.PACK_AB_MERGE_C R15, RZ, R7, RZ ;  /* 0x00000007ff0f723e */ /* 0x002fe400048070ff */
[----:B0-----:R-:W-:Y:S01]  /*21160*/  F2FP.SATFINITE.E4M3.F32.PACK_AB_MERGE_C R9, RZ, R4, RZ ;  /* 0x00000004ff09723e */ /* 0x001fe200048070ff */
[----:B------:R-:W-:Y:S04]  /*21170*/  @!P0 STG.E.U8 desc[UR22][R24.64+0x171], R11 ;  /* 0x0001710b18008986 */ /* 0x000fe8000c101116 */
[----:B------:R0:W-:Y:S01]  /*21180*/  @!P5 STG.E.U8 desc[UR22][R2.64+0x178], R13 ;  /* 0x0001780d0200d986 */ /* 0x0001e2000c101116 */
[----:B---3--:R-:W-:-:S03]  /*21190*/  FMUL R6, R29, UR24 ;  /* 0x000000181d067c20 */ /* 0x008fc60008400000 */
[----:B------:R-:W3:Y:S01]  /*211a0*/  LDL.LU R29, [R1+0x370] ;  /* 0x00037000011d7983 */ /* 0x000ee20000300800 */
[----:B------:R-:W-:-:S03]  /*211b0*/  FMUL R7, R30, UR24 ;  /* 0x000000181e077c20 */ /* 0x000fc60008400000 */
[----:B------:R-:W3:Y:S01]  /*211c0*/  LDL.LU R31, [R1+0x374] ;  /* 0x00037400011f7983 */ /* 0x000ee20000300800 */
[----:B0-----:R-:W-:Y:S01]  /*211d0*/  F2FP.SATFINITE.E4M3.F32.PACK_AB_MERGE_C R13, RZ, R6, RZ ;  /* 0x00000006ff0d723e */ /* 0x001fe200048070ff */
[----:B----4-:R-:W-:Y:S02]  /*211e0*/  FMUL R4, R27, UR24 ;  /* 0x000000181b047c20 */ /* 0x010fe40008400000 */
[----:B------:R-:W4:Y:S04]  /*211f0*/  LDL.LU R27, [R1+0x378] ;  /* 0x00037800011b7983 */ /* 0x000f280000300800 */
[----:B------:R-:W4:Y:S01]  /*21200*/  LDL.LU R30, [R1+0x37c] ;  /* 0x00037c00011e7983 */ /* 0x000f220000300800 */
[----:B--2---:R-:W-:-:S03]  /*21210*/  FMUL R6, R26, UR24 ;  /* 0x000000181a067c20 */ /* 0x004fc60008400000 */
[----:B------:R-:W2:Y:S01]  /*21220*/  LDL.LU R26, [R1+0x380] ;  /* 0x00038000011a7983 */ /* 0x000ea20000300800 */
[----:B------:R-:W-:-:S04]  /*21230*/  ISETP.GE.AND P4, PT, R28, 0x17a, PT ;  /* 0x0000017a1c00780c */ /* 0x000fc80003f86270 */
[----:B------:R-:W-:Y:S02]  /*21240*/  ISETP.LT.OR P6, PT, R0, 0x1, !P4 ;  /* 0x000000010000780c */ /* 0x000fe400067c1670 */
[----:B------:R-:W-:Y:S02]  /*21250*/  ISETP.GE.AND P1, PT, R28, 0x181, PT ;  /* 0x000001811c00780c */ /* 0x000fe40003f26270 */
[C---:B------:R-:W-:Y:S02]  /*21260*/  ISETP.LT.OR P4, PT, R0.reuse, 0x9, !P4 ;  /* 0x000000090000780c */ /* 0x040fe40006781670 */
[C---:B------:R-:W-:Y:S02]  /*21270*/  ISETP.LT.OR P2, PT, R0.reuse, 0x9, !P2 ;  /* 0x000000090000780c */ /* 0x040fe40005741670 */
[----:B------:R-:W-:Y:S02]  /*21280*/  ISETP.LT.OR P5, PT, R0, 0x1, !P1 ;  /* 0x000000010000780c */ /* 0x000fe40004fa1670 */
[----:B------:R-:W-:-:S02]  /*21290*/  ISETP.GE.AND P0, PT, R28, 0x182, PT ;  /* 0x000001821c00780c */ /* 0x000fc40003f06270 */
[----:B------:R-:W-:Y:S01]  /*212a0*/  F2FP.SATFINITE.E4M3.F32.PACK_AB_MERGE_C R11, RZ, R5, RZ ;  /* 0x00000005ff0b723e */ /* 0x000fe200048070ff */
[----:B------:R0:W-:Y:S01]  /*212b0*/  @!P6 STG.E.U8 desc[UR22][R2.64+0x179], R15 ;  /* 0x0001790f0200e986 */ /* 0x0001e2000c101116 */
[C---:B------:R-:W-:Y:S02]  /*212c0*/  ISETP.LT.OR P6, PT, R0.reuse, 0x1, !P0 ;  /* 0x000000010000780c */ /* 0x040fe400047c1670 */
[----:B------:R-:W-:Y:S01]  /*212d0*/  ISETP.LT.OR P1, PT, R0, 0x9, !P1 ;  /* 0x000000090000780c */ /* 0x000fe20004f21670 */
[----:B------:R-:W-:Y:S01]  /*212e0*/  @!P4 STG.E.U8 desc[UR22][R24.64+0x179], R11 ;  /* 0x0001790b1800c986 */ /* 0x000fe2000c101116 */
[----:B------:R-:W-:Y:S02]  /*212f0*/  ISETP.GE.AND P4, PT, R28, 0x189, PT ;  /* 0x000001891c00780c */ /* 0x000fe40003f86270 */
[----:B------:R-:W-:Y:S01]  /*21300*/  ISETP.LT.OR P0, PT, R0, 0x9, !P0 ;  /* 0x000000090000780c */ /* 0x000fe20004701670 */
[----:B------:R1:W-:Y:S01]  /*21310*/  @!P2 STG.E.U8 desc[UR22][R24.64+0x178], R9 ;  /* 0x000178091800a986 */ /* 0x0003e2000c101116 */
[----:B-----5:R-:W-:-:S03]  /*21320*/  FMUL R5, R33, UR24 ;  /* 0x0000001821057c20 */ /* 0x020fc60008400000 */
[----:B------:R5:W-:Y:S01]  /*21330*/  @!P5 STG.E.U8 desc[UR22][R2.64+0x180], R13 ;  /* 0x0001800d0200d986 */ /* 0x000be2000c101116 */
[----:B------:R-:W-:Y:S02]  /*21340*/  ISETP.LT.OR P5, PT, R0, 0x1, !P4 ;  /* 0x000000010000780c */ /* 0x000fe400067a1670 */
[----:B0-----:R-:W-:Y:S01]  /*21350*/  F2FP.SATFINITE.E4M3.F32.PACK_AB_MERGE_C R15, RZ, R7, RZ ;  /* 0x00000007ff0f723e */ /* 0x001fe200048070ff */
[----:B------:R-:W2:Y:S01]  /*21360*/  LDL.LU R33, [R1+0x384] ;  /* 0x0003840001217983 */ /* 0x000ea20000300800 */
[----:B-1----:R-:W-:-:S03]  /*21370*/  F2FP.SATFINITE.E4M3.F32.PACK_AB_MERGE_C R9, RZ, R4, RZ ;  /* 0x00000004ff09723e */ /* 0x002fc600048070ff */
[----:B------:R-:W-:Y:S01]  /*21380*/  @!P6 STG.E.U8 desc[UR22][R2.64+0x181], R15 ;  /* 0x0001810f0200e986 */ /* 0x000fe2000c101116 */
[----:B------:R-:W-:Y:S02]  /*21390*/  F2FP.SATFINITE.E4M3.F32.PACK_AB_MERGE_C R11, RZ, R5, RZ ;  /* 0x00000005ff0b723e */ /* 0x000fe400048070ff */
[----:B-----5:R-:W-:Y:S01]  /*213a0*/  F2FP.SATFINITE.E4M3.F32.PACK_AB_MERGE_C R13, RZ, R6, RZ ;  /* 0x00000006ff0d723e */ /* 0x020fe200048070ff */
[----:B------:R0:W-:Y:S01]  /*213b0*/  @!P1 STG.E.U8 desc[UR22][R24.64+0x180], R9 ;  /* 0x0001800918009986 */ /* 0x0001e2000c101116 */
[----:B------:R-:W-:-:S03]  /*213c0*/  FMUL R7, R32, UR24 ;  /* 0x0000001820077c20 */ /* 0x000fc60008400000 */
[----:B------:R-:W-:Y:S04]  /*213d0*/  @!P0 STG.E.U8 desc[UR22][R24.64+0x181], R11 ;  /* 0x0001810b18008986 */ /* 0x000fe8000c101116 */
[----:B------:R1:W-:Y:S01]  /*213e0*/  @!P5 STG.E.U8 desc[UR22][R2.64+0x188], R13 ;  /* 0x0001880d0200d986 */ /* 0x0003e2000c101116 */
[----:B---3--:R-:W-:-:S03]  /*213f0*/  FMUL R4, R29, UR24 ;  /* 0x000000181d047c20 */ /* 0x008fc60008400000 */
[----:B------:R-:W3:Y:S02]  /*21400*/  LDL.LU R29, [R1+0x388] ;  /* 0x00038800011d7983 */ /* 0x000ee40000300800 */
[----:B0-----:R-:W-:Y:S02]  /*21410*/  F2FP.SATFINITE.E4M3.F32.PACK_AB_MERGE_C R9, RZ, R4, RZ ;  /* 0x00000004ff09723e */ /* 0x001fe400048070ff */
[----:B------:R-:W5:Y:S01]  /*21420*/  LDL.LU R32, [R1+0x38c] ;  /* 0x00038c0001207983 */ /* 0x000f620000300800 */
[----:B------:R-:W-:Y:S01]  /*21430*/  FMUL R5, R31, UR24 ;  /* 0x000000181f057c20 */ /* 0x000fe20008400000 */
[----:B----4-:R-:W-:Y:S02]  /*21440*/  FMUL R6, R27, UR24 ;  /* 0x000000181b067c20 */ /* 0x010fe40008400000 */
[----:B------:R-:W4:Y:S01]  /*21450*/  LDL.LU R27, [R1+0x390] ;  /* 0x00039000011b7983 */ /* 0x000f220000300800 */
[----:B------:R-:W-:-:S03]  /*21460*/  FMUL R4, R30, UR24 ;  /* 0x000000181e047c20 */ /* 0x000fc60008400000 */
[----:B------:R-:W4:Y:S02]  /*21470*/  LDL.LU R31, [R1+0x394] ;  /* 0x00039400011f7983 */ /* 0x000f240000300800 */
[----:B-1----:R-:W-:Y:S01]  /*21480*/  F2FP.SATFINITE.E4M3.F32.PACK_AB_MERGE_C R13, RZ, R4, RZ ;  /* 0x00000004ff0d723e */ /* 0x002fe200048070ff */
[----:B--2---:R-:W-:Y:S02]  /*21490*/  FMUL R4, R26, UR24 ;  /* 0x000000181a047c20 */ /* 0x004fe40008400000 */
[----:B------:R-:W2:Y:S01]  /*214a0*/  LDL.LU R26, [R1+0x398] ;  /* 0x00039800011a7983 */ /* 0x000ea20000300800 */
[----:B------:R-:W-:Y:S02]  /*214b0*/  ISETP.GE.AND P2, PT, R28, 0x18a, PT ;  /* 0x0000018a1c00780c */ /* 0x000fe40003f46270 */
[----:B------:R-:W-:Y:S01]  /*214c0*/  F2FP.SATFINITE.E4M3.F32.PACK_AB_MERGE_C R7, RZ, R7, RZ ;  /* 0x00000007ff07723e */ /* 0x000fe200048070ff */
[----:B------:R-:W2:Y:S01]  /*214d0*/  LDL.LU R30, [R1+0x39c] ;  /* 0x00039c00011e7983 */ /* 0x000ea20000300800 */
[----:B------:R-:W-:-:S02]  /*214e0*/  ISETP.LT.OR P6, PT, R0, 0x1, !P2 ;  /* 0x000000010000780c */ /* 0x000fc400057c1670 */
[----:B------:R-:W-:Y:S02]  /*214f0*/  ISETP.GE.AND P0, PT, R28, 0x191, PT ;  /* 0x000001911c00780c */ /* 0x000fe40003f06270 */
[----:B------:R-:W-:Y:S02]  /*21500*/  ISETP.LT.OR P1, PT, R0, 0x9, !P4 ;  /* 0x000000090000780c */ /* 0x000fe40006721670 */
[----:B------:R-:W-:Y:S02]  /*21510*/  ISETP.GE.AND P4, PT, R28, 0x192, PT ;  /* 0x000001921c00780c */ /* 0x000fe40003f86270 */
[C---:B------:R-:W-:Y:S02]  /*21520*/  ISETP.LT.OR P2, PT, R0.reuse, 0x9, !P2 ;  /* 0x000000090000780c */ /* 0x040fe40005741670 */
[----:B------:R-:W-:-:S03]  /*21530*/  ISETP.LT.OR P5, PT, R0, 0x1, !P4 ;  /* 0x000000010000780c */ /* 0x000fc600067a1670 */
[----:B------:R0:W-:Y:S01]  /*21540*/  @!P6 STG.E.U8 desc[UR22][R2.64+0x189], R7 ;  /* 0x000189070200e986 */ /* 0x0001e2000c101116 */
[----:B------:R-:W-:Y:S02]  /*21550*/  ISETP.LT.OR P6, PT, R0, 0x1, !P0 ;  /* 0x000000010000780c */ /* 0x000fe400047c1670 */
[----:B------:R-:W-:Y:S01]  /*21560*/  F2FP.SATFINITE.E4M3.F32.PACK_AB_MERGE_C R11, RZ, R6, RZ ;  /* 0x00000006ff0b723e */ /* 0x000fe200048070ff */
[----:B------:R1:W-:Y:S01]  /*21570*/  @!P1 STG.E.U8 desc[UR22][R24.64+0x188], R9 ;  /* 0x0001880918009986 */ /* 0x0003e2000c101116 */
[----:B0-----:R-:W-:Y:S01]  /*21580*/  F2FP.SATFINITE.E4M3.F32.PACK_AB_MERGE_C R7, RZ, R5, RZ ;  /* 0x00000005ff07723e */ /* 0x001fe200048070ff */
[----:B------:R-:W-:Y:S01]  /*21590*/  FMUL R5, R33, UR24 ;  /* 0x0000001821057c20 */ /* 0x000fe20008400000 */
[----:B-1----:R-:W-:-:S03]  /*215a0*/  F2FP.SATFINITE.E4M3.F32.PACK_AB_MERGE_C R9, RZ, R4, RZ ;  /* 0x00000004ff09723e */ /* 0x002fc600048070ff */
[----:B------:R5:W-:Y:S04]  /*215b0*/  @!P2 STG.E.U8 desc[UR22][R24.64+0x189], R7 ;  /* 0x000189071800a986 */ /* 0x000be8000c101116 */
[----:B------:R-:W-:Y:S04]  /*215c0*/  @!P6 STG.E.U8 desc[UR22][R2.64+0x190], R11 ;  /* 0x0001900b0200e986 */ /* 0x000fe8000c101116 */
[----:B------:R0:W-:Y:S01]  /*215d0*/  @!P5 STG.E.U8 desc[UR22][R2.64+0x191], R13 ;  /* 0x0001910d0200d986 */ /* 0x0001e2000c101116 */
[----:B---3--:R-:W-:-:S03]  /*215e0*/  FMUL R6, R29, UR24 ;  /* 0x000000181d067c20 */ /* 0x008fc60008400000 */
[----:B------:R-:W3:Y:S01]  /*215f0*/  LDL.LU R29, [R1+0x3a0] ;  /* 0x0003a000011d7983 */ /* 0x000ee20000300800 */
[----:B-----5:R-:W-:Y:S01]  /*21600*/  FMUL R7, R32, UR24 ;  /* 0x0000001820077c20 */ /* 0x020fe20008400000 */
[----:B0-----:R-:W-:Y:S02]  /*21610*/  F2FP.SATFINITE.E4M3.F32.PACK_AB_MERGE_C R13, RZ, R6, RZ ;  /* 0x00000006ff0d723e */ /* 0x001fe400048070ff */
[----:B------:R-:W5:Y:S01]  /*21620*/  LDL.LU R33, [R1+0x3a4] ;  /* 0x0003a40001217983 */ /* 0x000f620000300800 */
[----:B----4-:R-:W-:-:S03]  /*21630*/  FMUL R4, R27, UR24 ;  /* 0x000000181b047c20 */ /* 0x010fc60008400000 */
[----:B------:R-:W4:Y:S04]  /*21640*/  LDL.LU R27, [R1+0x3a8] ;  /* 0x0003a800011b7983 */ /* 0x000f280000300800 */
[----:B------:R-:W5:Y:S01]  /*21650*/  LDL.LU R32, [R1+0x3ac] ;  /* 0x0003ac0001207983 */ /* 0x000f620000300800 */
[----:B--2---:R-:W-:-:S03]  /*21660*/  FMUL R6, R26, UR24 ;  /* 0x000000181a067c20 */ /* 0x004fc60008400000 */
[----:B------:R-:W2:Y:S01]  /*21670*/  LDL.LU R26, [R1+0x3b0] ;  /* 0x0003b000011a7983 */ /* 0x000ea20000300800 */
[----:B------:R-:W-:Y:S02]  /*21680*/  ISETP.LT.OR P0, PT, R0, 0x9, !P0 ;  /* 0x000000090000780c */ /* 0x000fe40004701670 */
[C---:B------:R-:W-:Y:S02]  /*21690*/  ISETP.GE.AND P2, PT, R28.reuse, 0x199, PT ;  /* 0x000001991c00780c */ /* 0x040fe40003f46270 */
[----:B------:R-:W-:Y:S02]  /*216a0*/  ISETP.GE.AND P1, PT, R28, 0x19a, PT ;  /* 0x0000019a1c00780c */ /* 0x000fe40003f26270 */
[C---:B------:R-:W-:Y:S02]  /*216b0*/  ISETP.LT.OR P4, PT, R0.reuse, 0x9, !P4 ;  /* 0x000000090000780c */ /* 0x040fe40006781670 */
[C---:B------:R-:W-:Y:S02]  /*216c0*/  ISETP.LT.OR P5, PT, R0.reuse, 0x1, !P2 ;  /* 0x000000010000780c */ /* 0x040fe400057a1670 */
[----:B------:R-:W-:-:S02]  /*216d0*/  ISETP.LT.OR P6, PT, R0, 0x1, !P1 ;  /* 0x000000010000780c */ /* 0x000fc40004fc1670 */
[----:B------:R-:W-:Y:S02]  /*216e0*/  ISETP.LT.OR P2, PT, R0, 0x9, !P2 ;  /* 0x000000090000780c */ /* 0x000fe40005741670 */
[----:B------:R-:W-:Y:S01]  /*216f0*/  F2FP.SATFINITE.E4M3.F32.PACK_AB_MERGE_C R11, RZ, R5, RZ ;  /* 0x00000005ff0b723e */ /* 0x000fe200048070ff */
[----:B------:R-:W-:Y:S02]  /*21700*/  FMUL R5, R31, UR24 ;  /* 0x000000181f057c20 */ /* 0x000fe40008400000 */
[----:B------:R-:W5:Y:S01]  /*21710*/  LDL.LU R31, [R1+0x3b4] ;  /* 0x0003b400011f7983 */ /* 0x000f620000300800 */
[----:B------:R-:W-:Y:S01]  /*21720*/  F2FP.SATFINITE.E4M3.F32.PACK_AB_MERGE_C R15, RZ, R7, RZ ;  /* 0x00000007ff0f723e */ /* 0x000fe200048070ff */
[----:B------:R-:W-:Y:S02]  /*21730*/  FMUL R7, R30, UR24 ;  /* 0x000000181e077c20 */ /* 0x000fe40008400000 */
[----:B------:R0:W-:Y:S04]  /*21740*/  @!P0 STG.E.U8 desc[UR22][R24.64+0x190], R9 ;  /* 0x0001900918008986 */ /* 0x0001e8000c101116 */
[----:B------:R-:W5:Y:S04]  /*21750*/  LDL.LU R30, [R1+0x3b8] ;  /* 0x0003b800011e7983 */ /* 0x000f680000300800 */
[----:B------:R-:W-:Y:S01]  /*21760*/  @!P4 STG.E.U8 desc[UR22][R24.64+0x191], R11 ;  /* 0x0001910b1800c986 */ /* 0x000fe2000c101116 */
[----:B0-----:R-:W-:-:S03]  /*21770*/  F2FP.SATFINITE.E4M3.F32.PACK_AB_MERGE_C R9, RZ, R4, RZ ;  /* 0x00000004ff09723e */ /* 0x001fc600048070ff */
[----:B------:R0:W-:Y:S04]  /*21780*/  @!P5 STG.E.U8 desc[UR22][R2.64+0x198], R13 ;  /* 0x0001980d0200d986 */ /* 0x0001e8000c101116 */
[----:B------:R-:W-:Y:S04]  /*21790*/  @!P6 STG.E.U8 desc[UR22][R2.64+0x199], R15 ;  /* 0x0001990f0200e986 */ /* 0x000fe8000c101116 */
[----:B------:R1:W-:Y:S01]  /*217a0*/  @!P2 STG.E.U8 desc[UR22][R24.64+0x198], R9 ;  /* 0x000198091800a986 */ /* 0x0003e2000c101116 */
[----:B0-----:R-:W-:Y:S01]  /*217b0*/  F2FP.SATFINITE.E4M3.F32.PACK_AB_MERGE_C R13, RZ, R6, RZ ;  /* 0x00000006ff0d723e */ /* 0x001fe200048070ff */
[----:B---3--:R-:W-:-:S02]  /*217c0*/  FMUL R4, R29, UR24 ;  /* 0x000000181d047c20 */ /* 0x008fc40008400000 */
[----:B------:R-:W3:Y:S03]  /*217d0*/  LDL.LU R29, [R1+0x3bc] ;  /* 0x0003bc00011d7983 */ /* 0x000ee60000300800 */
[----:B-1----:R-:W-:Y:S01]  /*217e0*/  F2FP.SATFINITE.E4M3.F32.PACK_AB_MERGE_C R9, RZ, R4, RZ ;  /* 0x00000004ff09723e */ /* 0x002fe200048070ff */
[----:B----4-:R-:W-:Y:S02]  /*217f0*/  FMUL R6, R27, UR24 ;  /* 0x000000181b067c20 */ /* 0x010fe40008400000 */
[----:B------:R-:W4:Y:S01]  /*21800*/  LDL.LU R27, [R1+0x3c0] ;  /* 0x0003c000011b7983 */ /* 0x000f220000300800 */
[----:B--2---:R-:W-:-:S03]  /*21810*/  FMUL R4, R26, UR24 ;  /* 0x000000181a047c20 */ /* 0x004fc60008400000 */
[----:B------:R-:W2:Y:S01]  /*21820*/  LDL.LU R26, [R1+0x3c4] ;  /* 0x0003c400011a7983 */ /* 0x000ea20000300800 */
[----:B------:R-:W-:Y:S02]  /*21830*/  ISETP.LT.OR P1, PT, R0, 0x9, !P1 ;  /* 0x000000090000780c */ /* 0x000fe40004f21670 */
[C---:B------:R-:W-:Y:S02]  /*21840*/  ISETP.GE.AND P0, PT, R28.reuse, 0x1a1, PT ;  /* 0x000001a11c00780c */ /* 0x040fe40003f06270 */
[----:B------:R-:W-:Y:S02]  /*21850*/  ISETP.GE.AND P4, PT, R28, 0x1a2, PT ;  /* 0x000001a21c00780c */ /* 0x000fe40003f86270 */
[C---:B------:R-:W-:Y:S02]  /*21860*/  ISETP.LT.OR P5, PT, R0.reuse, 0x1, !P0 ;  /* 0x000000010000780c */ /* 0x040fe400047a1670 */
[----:B------:R-:W-:Y:S02]  /*21870*/  ISETP.LT.OR P6, PT, R0, 0x1, !P4 ;  /* 0x000000010000780c */ /* 0x000fe400067c1670 */
[----:B------:R-:W-:Y:S01]  /*21880*/  F2FP.SATFINITE.E4M3.F32.PACK_AB_MERGE_C R11, RZ, R5, RZ ;  /* 0x00000005ff0b723e */ /* 0x000fe200048070ff */
[----:B-----5:R-:W-:-:S02]  /*21890*/  FMUL R5, R33, UR24 ;  /* 0x0000001821057c20 */ /* 0x020fc40008400000 */
[----:B------:R-:W5:Y:S01]  /*218a0*/  LDL.LU R33, [R1+0x3c8] ;  /* 0x0003c80001217983 */ /* 0x000f620000300800 */
[C---:B------:R-:W-:Y:S02]  /*218b0*/  ISETP.LT.OR P0, PT, R0.reuse, 0x9, !P0 ;  /* 0x000000090000780c */ /* 0x040fe40004701670 */
[----:B------:R-:W-:Y:S01]  /*218c0*/  F2FP.SATFINITE.E4M3.F32.PACK_AB_MERGE_C R15, RZ, R7, RZ ;  /* 0x00000007ff0f723e */ /* 0x000fe200048070ff */
[----:B------:R0:W-:Y:S01]  /*218d0*/  @!P1 STG.E.U8 desc[UR22][R24.64+0x199], R11 ;  /* 0x0001990b18009986 */ /* 0x0001e2000c101116 */
[----:B------:R-:W-:Y:S01]  /*218e0*/  ISETP.LT.OR P4, PT, R0, 0x9, !P4 ;  /* 0x000000090000780c */ /* 0x000fe20006781670 */
[----:B------:R-:W-:Y:S02]  /*218f0*/  FMUL R7, R32, UR24 ;  /* 0x0000001820077c20 */ /* 0x000fe40008400000 */
[----:B------:R-:W5:Y:S04]  /*21900*/  LDL.LU R32, [R1+0x3cc] ;  /* 0x0003cc0001207983 */ /* 0x000f680000300800 */
[----:B------:R1:W-:Y:S01]  /*21910*/  @!P5 STG.E.U8 desc[UR22][R2.64+0x1a0], R13 ;  /* 0x0001a00d0200d986 */ /* 0x0003e2000c101116 */
[----:B0-----:R-:W-:Y:S01]  /*21920*/  F2FP.SATFINITE.E4M3.F32.PACK_AB_MERGE_C R11, RZ, R5, RZ ;  /* 0x00000005ff0b723e */ /* 0x001fe200048070ff */
[----:B------:R-:W-:-:S02]  /*21930*/  FMUL R5, R31, UR24 ;  /* 0x000000181f057c20 */ /* 0x000fc40008400000 */
[----:B------:R-:W5:Y:S04]  /*21940*/  LDL.LU R31, [R1+0x3d0] ;  /* 0x0003d000011f7983 */ /* 0x000f680000300800 */
[----:B------:R0:W-:Y:S01]  /*21950*/  @!P6 STG.E.U8 desc[UR22][R2.64+0x1a1], R15 ;  /* 0x0001a10f0200e986 */ /* 0x0001e2000c101116 */
[----:B-1----:R-:W-:Y:S01]  /*21960*/  F2FP.SATFINITE.E4M3.F32.PACK_AB_MERGE_C R13, RZ, R6, RZ ;  /* 0x00000006ff0d723e */ /* 0x002fe200048070ff */
[----:B------:R-:W-:Y:S02]  /*21970*/  FMUL R6, R30, UR24 ;  /* 0x000000181e067c20 */ /* 0x000fe40008400000 */
[----:B------:R-:W5:Y:S01]  /*21980*/  LDL.LU R30, [R1+0x3d4] ;  /* 0x0003d400011e7983 */ /* 0x000f620000300800 */
[----:B0-----:R-:W-:-:S03]  /*21990*/  F2FP.SATFINITE.E4M3.F32.PACK_AB_MERGE_C R15, RZ, R7, RZ ;  /* 0x00000007ff0f723e */ /* 0x001fc600048070ff */
[----:B------:R0:W-:Y:S04]  /*219a0*/  @!P0 STG.E.U8 desc[UR22][R24.64+0x1a0], R9 ;  /* 0x0001a00918008986 */ /* 0x0001e8000c101116 */
[----:B------:R1:W-:Y:S01]  /*219b0*/  @!P4 STG.E.U8 desc[UR22][R24.64+0x1a1], R11 ;  /* 0x0001a10b1800c986 */ /* 0x0003e2000c101116 */
[----:B0-----:R-:W-:Y:S02]  /*219c0*/  F2FP.SATFINITE.E4M3.F32.PACK_AB_MERGE_C R9, RZ, R4, RZ ;  /* 0x00000004ff09723e */ /* 0x001fe400048070ff */
[----:B-1----:R-:W-:Y:S01]  /*219d0*/  F2FP.SATFINITE.E4M3.F32.PACK_AB_MERGE_C R11, RZ, R5, RZ ;  /* 0x00000005ff0b723e */ /* 0x002fe200048070ff */
[----:B---3--:R-:W-:Y:S02]  /*219e0*/  FMUL R7, R29, UR24 ;  /* 0x000000181d077c20 */ /* 0x008fe40008400000 */
[----:B------:R-:W3:Y:S01]  /*219f0*/  LDL.LU R29, [R1+0x3d8] ;  /* 0x0003d800011d7983 */ /* 0x000ee20000300800 */
[----:B----4-:R-:W-:-:S03]  /*21a00*/  FMUL R4, R27, UR24 ;  /* 0x000000181b047c20 */ /* 0x010fc60008400000 */
[----:B------:R-:W4:Y:S01]  /*21a10*/  LDL.LU R27, [R1+0x3dc] ;  /* 0x0003dc00011b7983 */ /* 0x000f220000300800 */
[----:B--2---:R-:W-:-:S03]  /*21a20*/  FMUL R5, R26, UR24 ;  /* 0x000000181a057c20 */ /* 0x004fc60008400000 */
[----:B------:R-:W2:Y:S01]  /*21a30*/  LDL.LU R26, [R1+0x3e0] ;  /* 0x0003e000011a7983 */ /* 0x000ea20000300800 */
[C---:B------:R-:W-:Y:S02]  /*21a40*/  ISETP.GE.AND P2, PT, R28.reuse, 0x1a9, PT ;  /* 0x000001a91c00780c */ /* 0x040fe40003f46270 */
[----:B------:R-:W-:Y:S02]  /*21a50*/  ISETP.GE.AND P1, PT, R28, 0x1aa, PT ;  /* 0x000001aa1c00780c */ /* 0x000fe40003f26270 */
[C---:B------:R-:W-:Y:S02]  /*21a60*/  ISETP.LT.OR P5, PT, R0.reuse, 0x1, !P2 ;  /* 0x000000010000780c */ /* 0x040fe400057a1670 */
[C---:B------:R-:W-:Y:S02]  /*21a70*/  ISETP.LT.OR P6, PT, R0.reuse, 0x1, !P1 ;  /* 0x000000010000780c */ /* 0x040fe40004fc1670 */
[----:B------:R-:W-:Y:S02]  /*21a80*/  ISETP.LT.OR P2, PT, R0, 0x9, !P2 ;  /* 0x000000090000780c */ /* 0x000fe40005741670 */
[----:B------:R-:W-:-:S02]  /*21a90*/  ISETP.GE.AND P0, PT, R28, 0x1b1, PT ;  /* 0x000001b11c00780c */ /* 0x000fc40003f06270 */
[----:B------:R-:W-:Y:S02]  /*21aa0*/  ISETP.LT.OR P1, PT, R0, 0x9, !P1 ;  /* 0x000000090000780c */ /* 0x000fe40004f21670 */
[----:B------:R-:W-:-:S03]  /*21ab0*/  ISETP.GE.AND P4, PT, R28, 0x1b2, PT ;  /* 0x000001b21c00780c */ /* 0x000fc60003f86270 */
[----:B------:R0:W-:Y:S01]  /*21ac0*/  @!P5 STG.E.U8 desc[UR22][R2.64+0x1a8], R13 ;  /* 0x0001a80d0200d986 */ /* 0x0001e2000c101116 */
[----:B------:R-:W-:-:S03]  /*21ad0*/  ISETP.LT.OR P5, PT, R0, 0x1, !P0 ;  /* 0x000000010000780c */ /* 0x000fc600047a1670 */
[----:B------:R1:W-:Y:S01]  /*21ae0*/  @!P6 STG.E.U8 desc[UR22][R2.64+0x1a9], R15 ;  /* 0x0001a90f0200e986 */ /* 0x0003e2000c101116 */
[C---:B------:R-:W-:Y:S02]  /*21af0*/  ISETP.LT.OR P6, PT, R0.reuse, 0x1, !P4 ;  /* 0x000000010000780c */ /* 0x040fe400067c1670 */
[----:B------:R-:W-:Y:S02]  /*21b00*/  ISETP.LT.OR P0, PT, R0, 0x9, !P0 ;  /* 0x000000090000780c */ /* 0x000fe40004701670 */
[----:B0-----:R-:W-:Y:S01]  /*21b10*/  F2FP.SATFINITE.E4M3.F32.PACK_AB_MERGE_C R13, RZ, R6, RZ ;  /* 0x00000006ff0d723e */ /* 0x001fe200048070ff */
[----:B-----5:R-:W-:Y:S02]  /*21b20*/  FMUL R6, R33, UR24 ;  /* 0x0000001821067c20 */ /* 0x020fe40008400000 */
[----:B------:R-:W5:Y:S01]  /*21b30*/  LDL.LU R33, [R1+0x3e4] ;  /* 0x0003e40001217983 */ /* 0x000f620000300800 */
[----:B-1----:R-:W-:Y:S01]  /*21b40*/  F2FP.SATFINITE.E4M3.F32.PACK_AB_MERGE_C R15, RZ, R7, RZ ;  /* 0x00000007ff0f723e */ /* 0x002fe200048070ff */
[----:B------:R-:W-:-:S02]  /*21b50*/  FMUL R7, R32, UR24 ;  /* 0x0000001820077c20 */ /* 0x000fc40008400000 */
[----:B------:R0:W-:Y:S04]  /*21b60*/  @!P2 STG.E.U8 desc[UR22][R24.64+0x1a8], R9 ;  /* 0x0001a8091800a986 */ /* 0x0001e8000c101116 */
        /* <DEDUP_REMOVED lines=20> */
[----:B------:R-:W-:Y:S02]  /*21cb0*/  ISETP.GE.AND P5, PT, R28, 0x1b9, PT ;  /* 0x000001b91c00780c */ /* 0x000fe40003fa6270 */
[----:B------:R-:W-:Y:S02]  /*21cc0*/  ISETP.LT.OR P4, PT, R0, 0x9, !P4 ;  /* 0x000000090000780c */ /* 0x000fe40006781670 */
[----:B------:R-:W-:Y:S02]  /*21cd0*/  ISETP.GE.AND P1, PT, R28, 0x1ba, PT ;  /* 0x000001ba1c00780c */ /* 0x000fe40003f26270 */
[C---:B------:R-:W-:Y:S02]  /*21ce0*/  ISETP.LT.OR P2, PT, R0.reuse, 0x1, !P5 ;  /* 0x000000010000780c */ /* 0x040fe40006f41670 */
[C---:B------:R-:W-:Y:S02]  /*21cf0*/  ISETP.LT.OR P6, PT, R0.reuse, 0x1, !P1 ;  /* 0x000000010000780c */ /* 0x040fe40004fc1670 */
[----:B------:R-:W-:-:S05]  /*21d00*/  ISETP.LT.OR P1, PT, R0, 0x9, !P1 ;  /* 0x000000090000780c */ /* 0x000fca0004f21670 */
[----:B------:R-:W-:Y:S04]  /*21d10*/  @!P4 STG.E.U8 desc[UR22][R24.64+0x1b1], R11 ;  /* 0x0001b10b1800c986 */ /* 0x000fe8000c101116 */
[----:B------:R0:W-:Y:S01]  /*21d20*/  @!P2 STG.E.U8 desc[UR22][R2.64+0x1b8], R13 ;  /* 0x0001b80d0200a986 */ /* 0x0001e2000c101116 */
[----:B------:R-:W-:Y:S02]  /*21d30*/  ISETP.GE.AND P2, PT, R28, 0x1c2, PT ;  /* 0x000001c21c00780c */ /* 0x000fe40003f46270 */
[C---:B------:R-:W-:Y:S01]  /*21d40*/  ISETP.LT.OR P0, PT, R0.reuse, 0x9, !P5 ;  /* 0x000000090000780c */ /* 0x040fe20006f01670 */
[----:B------:R-:W-:Y:S01]  /*21d50*/  @!P6 STG.E.U8 desc[UR22][R2.64+0x1b9], R15 ;  /* 0x0001b90f0200e986 */ /* 0x000fe2000c101116 */
[----:B------:R-:W-:Y:S02]  /*21d60*/  ISETP.LT.OR P6, PT, R0, 0x1, !P2 ;  /* 0x000000010000780c */ /* 0x000fe400057c1670 */
[----:B------:R-:W-:-:S02]  /*21d70*/  ISETP.GE.AND P4, PT, R28, 0x1c1, PT ;  /* 0x000001c11c00780c */ /* 0x000fc40003f86270 */
[----:B------:R-:W-:Y:S02]  /*21d80*/  F2FP.SATFINITE.E4M3.F32.PACK_AB_MERGE_C R5, RZ, R5, RZ ;  /* 0x00000005ff05723e */ /* 0x000fe400048070ff */
[----:B0-----:R-:W-:Y:S01]  /*21d90*/  F2FP.SATFINITE.E4M3.F32.PACK_AB_MERGE_C R13, RZ, R4, RZ ;  /* 0x00000004ff0d723e */ /* 0x001fe200048070ff */
[----:B-----5:R-:W-:Y:S01]  /*21da0*/  FMUL R4, R33, UR24 ;  /* 0x0000001821047c20 */ /* 0x020fe20008400000 */
[C---:B------:R-:W-:Y:S01]  /*21db0*/  ISETP.LT.OR P5, PT, R0.reuse, 0x1, !P4 ;  /* 0x000000010000780c */ /* 0x040fe200067a1670 */
[----:B------:R-:W5:Y:S01]  /*21dc0*/  LDL.LU R33, [R1+0x400] ;  /* 0x0004000001217983 */ /* 0x000f620000300800 */
[----:B------:R-:W-:Y:S02]  /*21dd0*/  ISETP.LT.OR P4, PT, R0, 0x9, !P4 ;  /* 0x000000090000780c */ /* 0x000fe40006781670 */
[----:B------:R-:W-:Y:S01]  /*21de0*/  F2FP.SATFINITE.E4M3.F32.PACK_AB_MERGE_C R7, RZ, R7, RZ ;  /* 0x00000007ff07723e */ /* 0x000fe200048070ff */
[----:B------:R0:W-:Y:S01]  /*21df0*/  @!P1 STG.E.U8 desc[UR22][R24.64+0x1b9], R5 ;  /* 0x0001b90518009986 */ /* 0x0001e2000c101116 */
[----:B------:R-:W-:-:S03]  /*21e00*/  F2FP.SATFINITE.E4M3.F32.PACK_AB_MERGE_C R11, RZ, R6, RZ ;  /* 0x00000006ff0b723e */ /* 0x000fc600048070ff */
[----:B------:R1:W-:Y:S04]  /*21e10*/  @!P0 STG.E.U8 desc[UR22][R24.64+0x1b8], R9 ;  /* 0x0001b80918008986 */ /* 0x0003e8000c101116 */
[----:B------:R1:W-:Y:S01]  /*21e20*/  @!P6 STG.E.U8 desc[UR22][R2.64+0x1c1], R7 ;  /* 0x0001c1070200e986 */ /* 0x0003e2000c101116 */
[----:B------:R-:W-:Y:S01]  /*21e30*/  FMUL R6, R31, UR24 ;  /* 0x000000181f067c20 */ /* 0x000fe20008400000 */
[----:B0-----:R-:W-:Y:S02]  /*21e40*/  FMUL R5, R32, UR24 ;  /* 0x0000001820057c20 */ /* 0x001fe40008400000 */
[----:B------:R-:W5:Y:S04]  /*21e50*/  LDL.LU R32, [R1+0x404] ;  /* 0x0004040001207983 */ /* 0x000f680000300800 */
[----:B------:R-:W5:Y:S01]  /*21e60*/  LDL.LU R31, [R1+0x408] ;  /* 0x00040800011f7983 */ /* 0x000f620000300800 */
[----:B-1----:R-:W-:-:S02]  /*21e70*/  F2FP.SATFINITE.E4M3.F32.PACK_AB_MERGE_C R9, RZ, R5, RZ ;  /* 0x00000005ff09723e */ /* 0x002fc400048070ff */
[----:B------:R-:W-:Y:S01]  /*21e80*/  F2FP.SATFINITE.E4M3.F32.PACK_AB_MERGE_C R7, RZ, R4, RZ ;  /* 0x00000004ff07723e */ /* 0x000fe200048070ff */
[----:B------:R-:W-:Y:S02]  /*21e90*/  FMUL R4, R30, UR24 ;  /* 0x000000181e047c20 */ /* 0x000fe40008400000 */
[----:B------:R-:W5:Y:S04]  /*21ea0*/  LDL.LU R30, [R1+0x40c] ;  /* 0x00040c00011e7983 */ /* 0x000f680000300800 */
[----:B------:R-:W-:Y:S04]  /*21eb0*/  @!P5 STG.E.U8 desc[UR22][R2.64+0x1c0], R11 ;  /* 0x0001c00b0200d986 */ /* 0x000fe8000c101116 */
[----:B------:R0:W-:Y:S02]  /*21ec0*/  @!P4 STG.E.U8 desc[UR22][R24.64+0x1c0], R13 ;  /* 0x0001c00d1800c986 */ /* 0x0001e4000c101116 */
[----:B0-----:R-:W-:Y:S01]  /*21ed0*/  F2FP.SATFINITE.E4M3.F32.PACK_AB_MERGE_C R13, RZ, R4, RZ ;  /* 0x00000004ff0d723e */ /* 0x001fe200048070ff */
[----:B---3--:R-:W-:-:S02]  /*21ee0*/  FMUL R5, R29, UR24 ;  /* 0x000000181d057c20 */ /* 0x008fc40008400000 */
[----:B------:R-:W3:Y:S03]  /*21ef0*/  LDL.LU R29, [R1+0x410] ;  /* 0x00041000011d7983 */ /* 0x000ee60000300800 */
[----:B------:R-:W-:Y:S01]  /*21f00*/  F2FP.SATFINITE.E4M3.F32.PACK_AB_MERGE_C R15, RZ, R5, RZ ;  /* 0x00000005ff0f723e */ /* 0x000fe200048070ff */
[----:B----4-:R-:W-:Y:S02]  /*21f10*/  FMUL R4, R27, UR24 ;  /* 0x000000181b047c20 */ /* 0x010fe40008400000 */
[----:B------:R-:W4:Y:S01]  /*21f20*/  LDL.LU R27, [R1+0x414] ;  /* 0x00041400011b7983 */ /* 0x000f220000300800 */
[----:B--2---:R-:W-:-:S03]  /*21f30*/  FMUL R5, R26, UR24 ;  /* 0x000000181a057c20 */ /* 0x004fc60008400000 */
[----:B------:R-:W2:Y:S01]  /*21f40*/  LDL.LU R26, [R1+0x418] ;  /* 0x00041800011a7983 */ /* 0x000ea20000300800 */
[----:B------:R-:W-:Y:S02]  /*21f50*/  ISETP.GE.AND P1, PT, R28, 0x1c9, PT ;  /* 0x000001c91c00780c */ /* 0x000fe40003f26270 */
[C---:B------:R-:W-:Y:S02]  /*21f60*/  ISETP.LT.OR P2, PT, R0.reuse, 0x9, !P2 ;  /* 0x000000090000780c */ /* 0x040fe40005741670 */
[----:B------:R-:W-:Y:S02]  /*21f70*/  ISETP.LT.OR P4, PT, R0, 0x1, !P1 ;  /* 0x000000010000780c */ /* 0x000fe40004f81670 */
[----:B------:R-:W-:-:S04]  /*21f80*/  ISETP.GE.AND P0, PT, R28, 0x1ca, PT ;  /* 0x000001ca1c00780c */ /* 0x000fc80003f06270 */
[C---:B------:R-:W-:Y:S02]  /*21f90*/  ISETP.LT.OR P5, PT, R0.reuse, 0x1, !P0 ;  /* 0x000000010000780c */ /* 0x040fe400047a1670 */
[----:B------:R-:W-:-:S03]  /*21fa0*/  ISETP.LT.OR P0, PT, R0, 0x9, !P0 ;  /* 0x000000090000780c */ /* 0x000fc60004701670 */
[----:B------:R0:W-:Y:S01]  /*21fb0*/  @!P2 STG.E.U8 desc[UR22][R24.64+0x1c1], R7 ;  /* 0x0001c1071800a986 */ /* 0x0001e2000c101116 */
[----:B------:R-:W-:Y:S02]  /*21fc0*/  ISETP.GE.AND P2, PT, R28, 0x1d1, PT ;  /* 0x000001d11c00780c */ /* 0x000fe40003f46270 */
[C---:B------:R-:W-:Y:S01]  /*21fd0*/  ISETP.LT.OR P1, PT, R0.reuse, 0x9, !P1 ;  /* 0x000000090000780c */ /* 0x040fe20004f21670 */
[----:B------:R1:W-:Y:S01]  /*21fe0*/  @!P4 STG.E.U8 desc[UR22][R2.64+0x1c8], R9 ;  /* 0x0001c8090200c986 */ /* 0x0003e2000c101116 */
[----:B------:R-:W-:Y:S02]  /*21ff0*/  ISETP.LT.OR P4, PT, R0, 0x1, !P2 ;  /* 0x000000010000780c */ /* 0x000fe40005781670 */
[----:B------:R-:W-:Y:S02]  /*22000*/  F2FP.SATFINITE.E4M3.F32.PACK_AB_MERGE_C R11, RZ, R6, RZ ;  /* 0x00000006ff0b723e */ /* 0x000fe400048070ff */
[----:B0-----:R-:W-:Y:S01]  /*22010*/  F2FP.SATFINITE.E4M3.F32.PACK_AB_MERGE_C R7, RZ, R4, RZ ;  /* 0x00000004ff07723e */ /* 0x001fe200048070ff */
[----:B-----5:R-:W-:-:S02]  /*22020*/  FMUL R4, R33, UR24 ;  /* 0x0000001821047c20 */ /* 0x020fc40008400000 */
[----:B------:R-:W5:Y:S01]  /*22030*/  LDL.LU R33, [R1+0x41c] ;  /* 0x00041c0001217983 */ /* 0x000f620000300800 */
[----:B-1----:R-:W-:-:S03]  /*22040*/  F2FP.SATFINITE.E4M3.F32.PACK_AB_MERGE_C R9, RZ, R5, RZ ;  /* 0x00000005ff09723e */ /* 0x002fc600048070ff */
[----:B------:R0:W-:Y:S04]  /*22050*/  @!P5 STG.E.U8 desc[UR22][R2.64+0x1c9], R11 ;  /* 0x0001c90b0200d986 */ /* 0x0001e8000c101116 */
[----:B------:R1:W-:Y:S01]  /*22060*/  @!P0 STG.E.U8 desc[UR22][R24.64+0x1c9], R15 ;  /* 0x0001c90f18008986 */ /* 0x0003e2000c101116 */
[----:B------:R-:W-:-:S03]  /*22070*/  FMUL R6, R32, UR24 ;  /* 0x0000001820067c20 */ /* 0x000fc60008400000 */
[----:B------:R-:W5:Y:S01]  /*22080*/  LDL.LU R32, [R1+0x420] ;  /* 0x0004200001207983 */ /* 0x000f620000300800 */
[----:B------:R-:W-:-:S03]  /*22090*/  FMUL R5, R31, UR24 ;  /* 0x000000181f057c20 */ /* 0x000fc60008400000 */
[----:B------:R-:W5:Y:S01]  /*220a0*/  LDL.LU R31, [R1+0x424] ;  /* 0x00042400011f7983 */ /* 0x000f620000300800 */
[----:B0-----:R-:W-:Y:S02]  /*220b0*/  F2FP.SATFINITE.E4M3.F32.PACK_AB_MERGE_C R11, RZ, R4, RZ ;  /* 0x00000004ff0b723e */ /* 0x001fe400048070ff */
[----:B-1----:R-:W-:Y:S01]  /*220c0*/  F2FP.SATFINITE.E4M3.F32.PACK_AB_MERGE_C R15, RZ, R5, RZ ;  /* 0x00000005ff0f723e */ /* 0x002fe200048070ff */
[----:B------:R-:W-:Y:S02]  /*220d0*/  FMUL R4, R30, UR24 ;  /* 0x000000181e047c20 */ /* 0x000fe40008400000 */
[----:B------:R-:W5:Y:S04]  /*220e0*/  LDL.LU R30, [R1+0x428] ;  /* 0x00042800011e7983 */ /* 0x000f680000300800 */
[----:B------:R0:W-:Y:S04]  /*220f0*/  @!P1 STG.E.U8 desc[UR22][R24.64+0x1c8], R13 ;  /* 0x0001c80d18009986 */ /* 0x0001e8000c101116 */
[----:B------:R1:W-:Y:S01]  /*22100*/  @!P4 STG.E.U8 desc[UR22][R2.64+0x1d0], R7 ;  /* 0x0001d0070200c986 */ /* 0x0003e2000c101116 */
[----:B0-----:R-:W-:-:S02]  /*22110*/  F2FP.SATFINITE.E4M3.F32.PACK_AB_MERGE_C R13, RZ, R6, RZ ;  /* 0x00000006ff0d723e */ /* 0x001fc400048070ff */
        /* <DEDUP_REMOVED lines=8> */
[C---:B------:R-:W-:Y:S01]  /*221a0*/  ISETP.LT.OR P2, PT, R0.reuse, 0x9, !P2 ;  /* 0x000000090000780c */ /* 0x040fe20005741670 */
[----:B------:R-:W2:Y:S01]  /*221b0*/  LDL.LU R34, [R1+0x438] ;  /* 0x0004380001227983 */ /* 0x000ea20000300800 */
[----:B------:R-:W-:Y:S02]  /*221c0*/  ISETP.LT.OR P5, PT, R0, 0x1, !P1 ;  /* 0x000000010000780c */ /* 0x000fe40004fa1670 */
[----:B------:R-:W-:Y:S02]  /*221d0*/  ISETP.GE.AND P0, PT, R28, 0x1d9, PT ;  /* 0x000001d91c00780c */ /* 0x000fe40003f06270 */
[C---:B------:R-:W-:Y:S02]  /*221e0*/  ISETP.LT.OR P1, PT, R0.reuse, 0x9, !P1 ;  /* 0x000000090000780c */ /* 0x040fe40004f21670 */
[----:B------:R-:W-:-:S02]  /*221f0*/  ISETP.LT.OR P6, PT, R0, 0x1, !P0 ;  /* 0x000000010000780c */ /* 0x000fc400047c1670 */
[----:B------:R-:W-:Y:S02]  /*22200*/  ISETP.GE.AND P4, PT, R28, 0x1da, PT ;  /* 0x000001da1c00780c */ /* 0x000fe40003f86270 */
[----:B------:R-:W-:-:S03]  /*22210*/  ISETP.LT.OR P0, PT, R0, 0x9, !P0 ;  /* 0x000000090000780c */ /* 0x000fc60004701670 */
[----:B------:R-:W-:Y:S04]  /*22220*/  @!P5 STG.E.U8 desc[UR22][R2.64+0x1d1], R9 ;  /* 0x0001d1090200d986 */ /* 0x000fe8000c101116 */
[----:B------:R0:W-:Y:S01]  /*22230*/  @!P2 STG.E.U8 desc[UR22][R24.64+0x1d0], R11 ;  /* 0x0001d00b1800a986 */ /* 0x0001e2000c101116 */
[----:B------:R-:W-:-:S03]  /*22240*/  ISETP.LT.OR P2, PT, R0, 0x1, !P4 ;  /* 0x000000010000780c */ /* 0x000fc60006741670 */
[----:B------:R-:W-:Y:S01]  /*22250*/  @!P1 STG.E.U8 desc[UR22][R24.64+0x1d1], R13 ;  /* 0x0001d10d18009986 */ /* 0x000fe2000c101116 */
[----:B------:R-:W-:Y:S02]  /*22260*/  ISETP.GE.AND P1, PT, R28, 0x1e1, PT ;  /* 0x000001e11c00780c */ /* 0x000fe40003f26270 */
[C---:B------:R-:W-:Y:S01]  /*22270*/  ISETP.LT.OR P5, PT, R0.reuse, 0x9, !P4 ;  /* 0x000000090000780c */ /* 0x040fe200067a1670 */
[----:B------:R1:W-:Y:S01]  /*22280*/  @!P6 STG.E.U8 desc[UR22][R2.64+0x1d8], R15 ;  /* 0x0001d80f0200e986 */ /* 0x0003e2000c101116 */
[----:B0-----:R-:W-:Y:S01]  /*22290*/  F2FP.SATFINITE.E4M3.F32.PACK_AB_MERGE_C R11, RZ, R4, RZ ;  /* 0x00000004ff0b723e */ /* 0x001fe200048070ff */
[----:B-----5:R-:W-:Y:S01]  /*222a0*/  FMUL R4, R33, UR24 ;  /* 0x0000001821047c20 */ /* 0x020fe20008400000 */
[----:B------:R-:W-:Y:S01]  /*222b0*/  ISETP.LT.OR P6, PT, R0, 0x1, !P1 ;  /* 0x000000010000780c */ /* 0x000fe20004fc1670 */
[----:B------:R-:W5:Y:S01]  /*222c0*/  LDL.LU R33, [R1+0x43c] ;  /* 0x00043c0001217983 */ /* 0x000f620000300800 */
[----:B------:R-:W-:Y:S02]  /*222d0*/  F2FP.SATFINITE.E4M3.F32.PACK_AB_MERGE_C R9, RZ, R5, RZ ;  /* 0x00000005ff09723e */ /* 0x000fe400048070ff */
[----:B-1----:R-:W-:Y:S01]  /*222e0*/  F2FP.SATFINITE.E4M3.F32.PACK_AB_MERGE_C R15, RZ, R4, RZ ;  /* 0x00000004ff0f723e */ /* 0x002fe200048070ff */
[----:B------:R-:W-:Y:S01]  /*222f0*/  @!P2 STG.E.U8 desc[UR22][R2.64+0x1d9], R7 ;  /* 0x0001d9070200a986 */ /* 0x000fe2000c101116 */
[----:B------:R-:W-:-:S03]  /*22300*/  F2FP.SATFINITE.E4M3.F32.PACK_AB_MERGE_C R13, RZ, R6, RZ ;  /* 0x00000006ff0d723e */ /* 0x000fc600048070ff */
[----:B------:R0:W-:Y:S01]  /*22310*/  @!P0 STG.E.U8 desc[UR22][R24.64+0x1d8], R9 ;  /* 0x0001d80918008986 */ /* 0x0001e2000c101116 */
[----:B------:R-:W-:Y:S01]  /*22320*/  FMUL R4, R31, UR24 ;  /* 0x000000181f047c20 */ /* 0x000fe20008400000 */
[----:B------:R-:W-:Y:S02]  /*22330*/  FMUL R5, R32, UR24 ;  /* 0x0000001820057c20 */ /* 0x000fe40008400000 */
[----:B------:R-:W5:Y:S02]  /*22340*/  LDL.LU R32, [R1+0x440] ;  /* 0x0004400001207983 */ /* 0x000f640000300800 */
[----:B0-----:R-:W-:Y:S01]  /*22350*/  F2FP.SATFINITE.E4M3.F32.PACK_AB_MERGE_C R9, RZ, R4, RZ ;  /* 0x00000004ff09723e */ /* 0x001fe200048070ff */
[----:B------:R-:W-:Y:S01]  /*22360*/  FMUL R6, R30, UR24 ;  /* 0x000000181e067c20 */ /* 0x000fe20008400000 */
[----:B------:R-:W-:Y:S01]  /*22370*/  @!P5 STG.E.U8 desc[UR22][R24.64+0x1d9], R11 ;  /* 0x0001d90b1800d986 */ /* 0x000fe2000c101116 */
[----:B------:R-:W-:-:S03]  /*22380*/  F2FP.SATFINITE.E4M3.F32.PACK_AB_MERGE_C R7, RZ, R5, RZ ;  /* 0x00000005ff07723e */ /* 0x000fc600048070ff */
[----:B------:R0:W-:Y:S04]  /*22390*/  @!P6 STG.E.U8 desc[UR22][R2.64+0x1e0], R13 ;  /* 0x0001e00d0200e986 */ /* 0x0001e8000c101116 */
[----:B------:R-:W5:Y:S04]  /*223a0*/  LDL.LU R31, [R1+0x444] ;  /* 0x00044400011f7983 */ /* 0x000f680000300800 */
[----:B------:R-:W5:Y:S01]  /*223b0*/  LDL.LU R30, [R1+0x44c] ;  /* 0x00044c00011e7983 */ /* 0x000f620000300800 */
[----:B---3--:R-:W-:-:S03]  /*223c0*/  FMUL R4, R29, UR24 ;  /* 0x000000181d047c20 */ /* 0x008fc60008400000 */
[----:B------:R-:W3:Y:S02]  /*223d0*/  LDL.LU R29, [R1+0x448] ;  /* 0x00044800011d7983 */ /* 0x000ee40000300800 */
[----:B0-----:R-:W-:Y:S01]  /*223e0*/  F2FP.SATFINITE.E4M3.F32.PACK_AB_MERGE_C R13, RZ, R4, RZ ;  /* 0x00000004ff0d723e */ /* 0x001fe200048070ff */
[----:B----4-:R-:W-:Y:S02]  /*223f0*/  FMUL R4, R27, UR24 ;  /* 0x000000181b047c20 */ /* 0x010fe40008400000 */
[----:B------:R-:W4:Y:S01]  /*22400*/  LDL.LU R27, [R1+0x450] ;  /* 0x00045000011b7983 */ /* 0x000f220000300800 */
[----:B--2---:R-:W-:-:S03]  /*22410*/  FMUL R5, R26, UR24 ;  /* 0x000000181a057c20 */ /* 0x004fc60008400000 */
[----:B------:R-:W2:Y:S01]  /*22420*/  LDL.LU R26, [R1+0x454] ;  /* 0x00045400011a7983 */ /* 0x000ea20000300800 */
[----:B------:R-:W-:-:S04]  /*22430*/  ISETP.GE.AND P4, PT, R28, 0x1e2, PT ;  /* 0x000001e21c00780c */ /* 0x000fc80003f86270 */
[C---:B------:R-:W-:Y:S02]  /*22440*/  ISETP.LT.OR P2, PT, R0.reuse, 0x1, !P4 ;  /* 0x000000010000780c */ /* 0x040fe40006741670 */
[----:B------:R-:W-:Y:S02]  /*22450*/  ISETP.LT.OR P5, PT, R0, 0x9, !P4 ;  /* 0x000000090000780c */ /* 0x000fe400067a1670 */
[----:B------:R-:W-:Y:S02]  /*22460*/  ISETP.GE.AND P4, PT, R28, 0x1ea, PT ;  /* 0x000001ea1c00780c */ /* 0x000fe40003f86270 */
[----:B------:R-:W-:Y:S02]  /*22470*/  ISETP.LT.OR P1, PT, R0, 0x9, !P1 ;  /* 0x000000090000780c */ /* 0x000fe40004f21670 */
[----:B------:R-:W-:-:S05]  /*22480*/  ISETP.GE.AND P0, PT, R28, 0x1e9, PT ;  /* 0x000001e91c00780c */ /* 0x000fca0003f06270 */
[----:B------:R-:W-:Y:S01]  /*22490*/  @!P2 STG.E.U8 desc[UR22][R2.64+0x1e1], R15 ;  /* 0x0001e10f0200a986 */ /* 0x000fe2000c101116 */
[C---:B------:R-:W-:Y:S02]  /*224a0*/  ISETP.LT.OR P2, PT, R0.reuse, 0x1, !P4 ;  /* 0x000000010000780c */ /* 0x040fe40006741670 */
[C---:B------:R-:W-:Y:S01]  /*224b0*/  ISETP.LT.OR P6, PT, R0.reuse, 0x1, !P0 ;  /* 0x000000010000780c */ /* 0x040fe200047c1670 */
[----:B------:R-:W-:Y:S01]  /*224c0*/  @!P5 STG.E.U8 desc[UR22][R24.64+0x1e1], R9 ;  /* 0x0001e1091800d986 */ /* 0x000fe2000c101116 */
[----:B------:R-:W-:Y:S02]  /*224d0*/  F2FP.SATFINITE.E4M3.F32.PACK_AB_MERGE_C R11, RZ, R6, RZ ;  /* 0x00000006ff0b723e */ /* 0x000fe400048070ff */
[C---:B------:R-:W-:Y:S01]  /*224e0*/  ISETP.LT.OR P0, PT, R0.reuse, 0x9, !P0 ;  /* 0x000000090000780c */ /* 0x040fe20004701670 */
[----:B------:R0:W-:Y:S01]  /*224f0*/  @!P1 STG.E.U8 desc[UR22][R24.64+0x1e0], R7 ;  /* 0x0001e00718009986 */ /* 0x0001e2000c101116 */
[----:B------:R-:W-:Y:S02]  /*22500*/  ISETP.LT.OR P1, PT, R0, 0x9, !P4 ;  /* 0x000000090000780c */ /* 0x000fe40006721670 */
[----:B------:R-:W-:-:S03]  /*22510*/  ISETP.GE.AND P4, PT, R28, 0x1f2, PT ;  /* 0x000001f21c00780c */ /* 0x000fc60003f86270 */
[----:B------:R-:W-:Y:S01]  /*22520*/  @!P2 STG.E.U8 desc[UR22][R2.64+0x1e9], R13 ;  /* 0x0001e90d0200a986 */ /* 0x000fe2000c101116 */
[----:B------:R-:W-:-:S03]  /*22530*/  ISETP.GE.AND P2, PT, R28, 0x1f1, PT ;  /* 0x000001f11c00780c */ /* 0x000fc60003f46270 */
[----:B------:R1:W-:Y:S01]  /*22540*/  @!P6 STG.E.U8 desc[UR22][R2.64+0x1e8], R11 ;  /* 0x0001e80b0200e986 */ /* 0x0003e2000c101116 */
[C---:B------:R-:W-:Y:S02]  /*22550*/  ISETP.LT.OR P5, PT, R0.reuse, 0x1, !P2 ;  /* 0x000000010000780c */ /* 0x040fe400057a1670 */
[----:B------:R-:W-:Y:S02]  /*22560*/  ISETP.LT.OR P6, PT, R0, 0x1, !P4 ;  /* 0x000000010000780c */ /* 0x000fe400067c1670 */
[----:B0-----:R-:W-:Y:S01]  /*22570*/  F2FP.SATFINITE.E4M3.F32.PACK_AB_MERGE_C R7, RZ, R4, RZ ;  /* 0x00000004ff07723e */ /* 0x001fe200048070ff */
[----:B------:R-:W-:Y:S01]  /*22580*/  FMUL R4, R34, UR24 ;  /* 0x0000001822047c20 */ /* 0x000fe20008400000 */
[----:B------:R-:W-:Y:S01]  /*22590*/  F2FP.SATFINITE.E4M3.F32.PACK_AB_MERGE_C R9, RZ, R5, RZ ;  /* 0x00000005ff09723e */ /* 0x000fe200048070ff */
[----:B-----5:R-:W-:Y:S02]  /*225a0*/  FMUL R5, R33, UR24 ;  /* 0x0000001821057c20 */ /* 0x020fe40008400000 */
[----:B------:R-:W-:Y:S01]  /*225b0*/  @!P0 STG.E.U8 desc[UR22][R24.64+0x1e8], R7 ;  /* 0x0001e80718008986 */ /* 0x000fe2000c101116 */
[----:B------:R-:W-:-:S02]  /*225c0*/  ISETP.LT.OR P0, PT, R0, 0x9, !P2 ;  /* 0x000000090000780c */ /* 0x000fc40005701670 */
[----:B-1----:R-:W-:Y:S01]  /*225d0*/  F2FP.SATFINITE.E4M3.F32.PACK_AB_MERGE_C R11, RZ, R4, RZ ;  /* 0x00000004ff0b723e */ /* 0x002fe200048070ff */
[----:B------:R0:W-:Y:S01]  /*225e0*/  @!P1 STG.E.U8 desc[UR22][R24.64+0x1e9], R9 ;  /* 0x0001e90918009986 */ /* 0x0001e2000c101116 */
[----:B------:R-:W-:Y:S02]  /*225f0*/  F2FP.SATFINITE.E4M3.F32.PACK_AB_MERGE_C R13, RZ, R5, RZ ;  /* 0x00000005ff0d723e */ /* 0x000fe400048070ff */
[C---:B------:R-:W-:Y:S02]  /*22600*/  ISETP.GE.AND P1, PT, R28.reuse, 0x1fa, PT ;  /* 0x000001fa1c00780c */ /* 0x040fe40003f26270 */
[----:B------:R-:W-:Y:S01]  /*22610*/  ISETP.GE.AND P2, PT, R28, 0x1f9, PT ;  /* 0x000001f91c00780c */ /* 0x000fe20003f46270 */
[----:B------:R-:W-:Y:S01]  /*22620*/  FMUL R4, R32, UR24 ;  /* 0x0000001820047c20 */ /* 0x000fe20008400000 */
[----:B------:R1:W-:Y:S01]  /*22630*/  @!P5 STG.E.U8 desc[UR22][R2.64+0x1f0], R11 ;  /* 0x0001f00b0200d986 */ /* 0x0003e2000c101116 */
[C---:B------:R-:W-:Y:S02]  /*22640*/  ISETP.LT.OR P4, PT, R0.reuse, 0x9, !P4 ;  /* 0x000000090000780c */ /* 0x040fe40006781670 */
[C---:B------:R-:W-:Y:S01]  /*22650*/  ISETP.LT.OR P5, PT, R0.reuse, 0x1, !P2 ;  /* 0x000000010000780c */ /* 0x040fe200057a1670 */
[----:B------:R5:W-:Y:S01]  /*22660*/  @!P6 STG.E.U8 desc[UR22][R2.64+0x1f1], R13 ;  /* 0x0001f10d0200e986 */ /* 0x000be2000c101116 */
[----:B------:R-:W-:-:S02]  /*22670*/  ISETP.LT.OR P6, PT, R0, 0x1, !P1 ;  /* 0x000000010000780c */ /* 0x000fc40004fc1670 */
[C---:B------:R-:W-:Y:S02]  /*22680*/  ISETP.LT.OR P2, PT, R0.reuse, 0x9, !P2 ;  /* 0x000000090000780c */ /* 0x040fe40005741670 */
[----:B------:R-:W-:Y:S02]  /*22690*/  ISETP.LT.OR P1, PT, R0, 0x9, !P1 ;  /* 0x000000090000780c */ /* 0x000fe40004f21670 */
[----:B------:R-:W-:Y:S01]  /*226a0*/  F2FP.SATFINITE.E4M3.F32.PACK_AB_MERGE_C R15, RZ, R4, RZ ;  /* 0x00000004ff0f723e */ /* 0x000fe200048070ff */
[----:B------:R-:W-:Y:S01]  /*226b0*/  FMUL R0, R31, UR24 ;  /* 0x000000181f007c20 */ /* 0x000fe20008400000 */
[----:B------:R-:W-:-:S04]  /*226c0*/  FMUL R5, R30, UR24 ;  /* 0x000000181e057c20 */ /* 0x000fc80008400000 */
[----:B0-----:R-:W-:Y:S02]  /*226d0*/  F2FP.SATFINITE.E4M3.F32.PACK_AB_MERGE_C R9, RZ, R0, RZ ;  /* 0x00000000ff09723e */ /* 0x001fe400048070ff */
[----:B-1----:R-:W-:Y:S01]  /*226e0*/  F2FP.SATFINITE.E4M3.F32.PACK_AB_MERGE_C R11, RZ, R5, RZ ;  /* 0x00000005ff0b723e */ /* 0x002fe200048070ff */
[----:B------:R0:W-:Y:S04]  /*226f0*/  @!P0 STG.E.U8 desc[UR22][R24.64+0x1f0], R15 ;  /* 0x0001f00f18008986 */ /* 0x0001e8000c101116 */
[----:B------:R0:W-:Y:S04]  /*22700*/  @!P4 STG.E.U8 desc[UR22][R24.64+0x1f1], R9 ;  /* 0x0001f1091800c986 */ /* 0x0001e8000c101116 */
[----:B------:R0:W-:Y:S01]  /*22710*/  @!P6 STG.E.U8 desc[UR22][R2.64+0x1f9], R11 ;  /* 0x0001f90b0200e986 */ /* 0x0001e2000c101116 */
[----:B---3--:R-:W-:-:S05]  /*22720*/  FMUL R4, R29, UR24 ;  /* 0x000000181d047c20 */ /* 0x008fca0008400000 */
[----:B------:R-:W-:-:S05]  /*22730*/  F2FP.SATFINITE.E4M3.F32.PACK_AB_MERGE_C R5, RZ, R4, RZ ;  /* 0x00000004ff05723e */ /* 0x000fca00048070ff */
[----:B------:R0:W-:Y:S01]  /*22740*/  @!P5 STG.E.U8 desc[UR22][R2.64+0x1f8], R5 ;  /* 0x0001f8050200d986 */ /* 0x0001e2000c101116 */
[----:B----4-:R-:W-:-:S05]  /*22750*/  FMUL R6, R27, UR24 ;  /* 0x000000181b067c20 */ /* 0x010fca0008400000 */
[----:B-----5:R-:W-:Y:S01]  /*22760*/  F2FP.SATFINITE.E4M3.F32.PACK_AB_MERGE_C R13, RZ, R6, RZ ;  /* 0x00000006ff0d723e */ /* 0x020fe200048070ff */
[----:B--2---:R-:W-:-:S05]  /*22770*/  FMUL R7, R26, UR24 ;  /* 0x000000181a077c20 */ /* 0x004fca0008400000 */
[----:B------:R-:W-:Y:S01]  /*22780*/  F2FP.SATFINITE.E4M3.F32.PACK_AB_MERGE_C R7, RZ, R7, RZ ;  /* 0x00000007ff07723e */ /* 0x000fe200048070ff */
[----:B------:R0:W-:Y:S04]  /*22790*/  @!P2 STG.E.U8 desc[UR22][R24.64+0x1f8], R13 ;  /* 0x0001f80d1800a986 */ /* 0x0001e8000c101116 */
[----:B------:R0:W-:Y:S02]  /*227a0*/  @!P1 STG.E.U8 desc[UR22][R24.64+0x1f9], R7 ;  /* 0x0001f90718009986 */ /* 0x0001e4000c101116 */
.L_x_550:
[----:B------:R-:W-:Y:S05]  /*227b0*/  BSYNC B0 ;  /* 0x0000000000007941 */ /* 0x000fea0003800000 */
.L_x_36:
[----:B------:R-:W2:Y:S01]  /*227c0*/  LDL.LU R22, [R1+0x45c] ;  /* 0x00045c0001167983 */ /* 0x000ea20000300800 */
[----:B0-----:R-:W-:Y:S01]  /*227d0*/  IMAD.U32 R3, RZ, RZ, UR18 ;  /* 0x00000012ff037e24 */ /* 0x001fe2000f8e00ff */
[----:B------:R-:W-:Y:S02]  /*227e0*/  ULDC.64 UR6, c[0x0][0x650] ;  /* 0x0001940000067ab9 */ /* 0x000fe40000000a00 */
[----:B------:R-:W2:Y:S01]  /*227f0*/  LDL.LU R19, [R1+0x460] ;  /* 0x0004600001137983 */ /* 0x000ea20000300800 */
[----:B-----5:R-:W-:Y:S01]  /*22800*/  IMAD.U32 R0, RZ, RZ, UR20 ;  /* 0x00000014ff007e24 */ /* 0x020fe2000f8e00ff */
[----:B------:R0:W-:Y:S01]  /*22810*/  SYNCS.ARRIVE.TRANS64.A1T0 RZ, [R3+UR26], RZ ;  /* 0x000000ff03ff79a7 */ /* 0x0001e2000810001a */
[----:B------:R-:W-:Y:S02]  /*22820*/  IMAD.U32 R2, RZ, RZ, UR20 ;  /* 0x00000014ff027e24 */ /* 0x000fe4000f8e00ff */
[----:B--234-:R-:W-:Y:S02]  /*22830*/  IMAD.MOV.U32 R4, RZ, RZ, -0x1 ;  /* 0xffffffffff047424 */ /* 0x01cfe400078e00ff */
[----:B0-----:R-:W-:Y:S01]  /*22840*/  IMAD.U32 R3, RZ, RZ, UR15 ;  /* 0x0000000fff037e24 */ /* 0x001fe2000f8e00ff */
[----:B------:R-:W-:-:S02]  /*22850*/  LEA R19, P0, R0, R19, 0x1 ;  /* 0x0000001300137211 */ /* 0x000fc400078008ff */
[----:B------:R-:W-:Y:S02]  /*22860*/  PRMT R0, RZ, 0x7610, R0 ;  /* 0x00007610ff007816 */ /* 0x000fe40000000000 */
[----:B------:R-:W-:Y:S01]  /*22870*/  LEA.HI.X R22, R2, R22, R3, 0x1, P0 ;  /* 0x0000001602167211 */ /* 0x000fe200000f0c03 */
[----:B------:R-:W-:Y:S01]  /*22880*/  IMAD.MOV.U32 R2, RZ, RZ, -0x1 ;  /* 0xffffffffff027424 */ /* 0x000fe200078e00ff */
[----:B------:R0:W-:Y:S01]  /*22890*/  STL [R1+0x460], R19 ;  /* 0x0004601301007387 */ /* 0x0001e20000100800 */
[----:B------:R-:W-:Y:S01]  /*228a0*/  IMAD.MOV.U32 R3, RZ, RZ, -0x1 ;  /* 0xffffffffff037424 */ /* 0x000fe200078e00ff */
[----:B------:R-:W-:Y:S02]  /*228b0*/  ISETP.GE.U32.AND P0, PT, R19, UR6, PT ;  /* 0x0000000613007c0c */ /* 0x000fe4000bf06070 */
[----:B------:R0:W-:Y:S02]  /*228c0*/  STL [R1+0x45c], R22 ;  /* 0x00045c1601007387 */ /* 0x0001e40000100800 */
[----:B------:R-:W-:-:S02]  /*228d0*/  ISETP.GE.U32.AND.EX P0, PT, R22, UR7, PT, P0 ;  /* 0x0000000716007c0c */ /* 0x000fc4000bf06100 */
[----:B------:R0:W-:Y:S04]  /*228e0*/  STL [R1+0x464], R4 ;  /* 0x0004640401007387 */ /* 0x0001e80000100800 */
[----:B------:R0:W-:Y:S04]  /*228f0*/  STL [R1+0x458], R2 ;  /* 0x0004580201007387 */ /* 0x0001e80000100800 */
[----:B------:R0:W-:Y:S03]  /*22900*/  STL [R1+0x468], R3 ;  /* 0x0004680301007387 */ /* 0x0001e60000100800 */
[----:B------:R-:W-:Y:S05]  /*22910*/  @P0 BRA `(.L_x_551) ;  /* 0x0000000400740947 */ /* 0x000fea0003800000 */
[----:B------:R-:W2:Y:S01]  /*22920*/  S2R R14, SR_CTAID.X ;  /* 0x00000000000e7919 */ /* 0x000ea20000002500 */
[----:B------:R-:W3:Y:S01]  /*22930*/  LDC.64 R8, c[0x0][0x628] ;  /* 0x00018a00ff087b82 */ /* 0x000ee20000000a00 */
[----:B------:R-:W-:Y:S01]  /*22940*/  ULDC UR6, c[0x0][0x150] ;  /* 0x0000540000067ab9 */ /* 0x000fe20000000800 */
[----:B------:R-:W-:Y:S01]  /*22950*/  IMAD.MOV.U32 R6, RZ, RZ, R19 ;  /* 0x000000ffff067224 */ /* 0x000fe200078e0013 */
[----:B------:R-:W4:Y:S01]  /*22960*/  S2R R16, SR_CTAID.Y ;  /* 0x0000000000107919 */ /* 0x000f220000002600 */
[----:B------:R-:W-:-:S04]  /*22970*/  IMAD.MOV.U32 R7, RZ, RZ, R22 ;  /* 0x000000ffff077224 */ /* 0x000fc800078e0016 */
[----:B------:R-:W0:Y:S08]  /*22980*/  LDC R17, c[0x0][0x144] ;  /* 0x00005100ff117b82 */ /* 0x000e300000000800 */
[----:B------:R-:W0:Y:S08]  /*22990*/  LDC R10, c[0x0][0x630] ;  /* 0x00018c00ff0a7b82 */ /* 0x000e300000000800 */
[----:B------:R-:W0:Y:S01]  /*229a0*/  LDC.64 R12, c[0x0][0x620] ;  /* 0x00018800ff0c7b82 */ /* 0x000e220000000a00 */
[----:B---3--:R-:W-:-:S04]  /*229b0*/  ISETP.NE.U32.AND P0, PT, R8, RZ, PT ;  /* 0x000000ff0800720c */ /* 0x008fc80003f05070 */
[----:B------:R-:W-:Y:S02]  /*229c0*/  ISETP.NE.AND.EX P0, PT, R9, RZ, PT, P0 ;  /* 0x000000ff0900720c */ /* 0x000fe40003f05300 */
[----:B--2---:R-:W-:-:S05]  /*229d0*/  I2FP.F32.U32 R0, R14 ;  /* 0x0000000e00007245 */ /* 0x004fca0000201000 */
[----:B------:R-:W-:-:S04]  /*229e0*/  FMUL R0, R0, UR6 ;  /* 0x0000000600007c20 */ /* 0x000fc80008400000 */
[----:B------:R2:W3:Y:S02]  /*229f0*/  F2I.U32.TRUNC.NTZ R15, R0 ;  /* 0x00000000000f7305 */ /* 0x0004e4000020f000 */
[----:B----4-:R-:W-:Y:S05]  /*22a00*/  @!P0 BRA `(.L_x_552) ;  /* 0x0000000000288947 */ /* 0x010fea0003800000 */
[----:B--2---:R-:W2:Y:S02]  /*22a10*/  LDC R0, c[0x0][0x634] ;  /* 0x00018d00ff007b82 */ /* 0x004ea40000000800 */
[----:B--2---:R-:W-:-:S05]  /*22a20*/  IADD3 R7, P0, R19, R0, RZ ;  /* 0x0000000013077210 */ /* 0x004fca0007f1e0ff */
[----:B------:R-:W-:-:S04]  /*22a30*/  IMAD.X R11, RZ, RZ, R22, P0 ;  /* 0x000000ffff0b7224 */ /* 0x000fc800000e0616 */
[----:B0-----:R-:W-:-:S04]  /*22a40*/  IMAD.WIDE.U32 R2, R11, R8, RZ ;  /* 0x000000080b027225 */ /* 0x001fc800078e00ff */
[----:B------:R-:W-:-:S04]  /*22a50*/  IMAD.WIDE.U32 R4, P0, R7, R9, R2 ;  /* 0x0000000907047225 */ /* 0x000fc80007800002 */
[----:B------:R-:W-:-:S04]  /*22a60*/  IMAD.WIDE.U32 R2, R7, R8, RZ ;  /* 0x0000000807027225 */ /* 0x000fc800078e00ff */
[----:B------:R-:W-:Y:S01]  /*22a70*/  IMAD.X R7, RZ, RZ, RZ, P0 ;  /* 0x000000ffff077224 */ /* 0x000fe200000e06ff */
[----:B------:R-:W-:Y:S01]  /*22a80*/  IADD3 RZ, P0, R3, R4, RZ ;  /* 0x0000000403ff7210 */ /* 0x000fe20007f1e0ff */
[----:B------:R-:W-:-:S04]  /*22a90*/  IMAD.MOV.U32 R6, RZ, RZ, R5 ;  /* 0x000000ffff067224 */ /* 0x000fc800078e0005 */
[----:B------:R-:W-:-:S08]  /*22aa0*/  IMAD.WIDE.U32.X R6, R11, R9, R6, P0 ;  /* 0x000000090b067225 */ /* 0x000fd000000e0406 */
.L_x_552:
[-CC-:B0-----:R-:W-:Y:S01]  /*22ab0*/  SHF.R.U64 R11, R6, R10.reuse, R7.reuse ;  /* 0x0000000a060b7219 */ /* 0x181fe20000001207 */
[----:B------:R-:W0:Y:S01]  /*22ac0*/  LDC.64 R20, c[0x0][0x640] ;  /* 0x00019000ff147b82 */ /* 0x000e220000000a00 */
[----:B--2---:R-:W-:Y:S01]  /*22ad0*/  SHF.R.U32.HI R0, RZ, R10, R7 ;  /* 0x0000000aff007219 */ /* 0x004fe20000011607 */
[----:B------:R-:W-:Y:S01]  /*22ae0*/  IMAD.MOV.U32 R2, RZ, RZ, R19 ;  /* 0x000000ffff027224 */ /* 0x000fe200078e0013 */
[----:B------:R-:W-:Y:S01]  /*22af0*/  IADD3 R5, P0, RZ, -R11, RZ ;  /* 0x8000000bff057210 */ /* 0x000fe20007f1e0ff */
[----:B---3--:R-:W-:Y:S01]  /*22b00*/  IMAD.MOV R15, RZ, RZ, -R15 ;  /* 0x000000ffff0f7224 */ /* 0x008fe200078e0a0f */
[----:B------:R-:W-:Y:S01]  /*22b10*/  ULDC UR6, c[0x0][0x154] ;  /* 0x0000550000067ab9 */ /* 0x000fe20000000800 */
[----:B------:R-:W-:Y:S02]  /*22b20*/  IMAD.MOV.U32 R7, RZ, RZ, 0x1 ;  /* 0x00000001ff077424 */ /* 0x000fe400078e00ff */
[----:B------:R-:W2:Y:S01]  /*22b30*/  LDC R4, c[0x0][0x618] ;  /* 0x00018600ff047b82 */ /* 0x000ea20000000800 */
[----:B------:R-:W-:-:S02]  /*22b40*/  IMAD.X R3, RZ, RZ, ~R0, P0 ;  /* 0x000000ffff037224 */ /* 0x000fc400000e0e00 */
[----:B------:R-:W-:Y:S02]  /*22b50*/  IMAD R17, R17, R15, R14 ;  /* 0x0000000f11117224 */ /* 0x000fe400078e020e */
[-C--:B------:R-:W-:Y:S02]  /*22b60*/  IMAD R0, R3, R12.reuse, RZ ;  /* 0x0000000c03007224 */ /* 0x080fe400078e02ff */
[----:B------:R-:W-:Y:S01]  /*22b70*/  IMAD.MOV.U32 R3, RZ, RZ, R22 ;  /* 0x000000ffff037224 */ /* 0x000fe200078e0016 */
[----:B------:R-:W3:Y:S01]  /*22b80*/  LDC R6, c[0x0][0x608] ;  /* 0x00018200ff067b82 */ /* 0x000ee20000000800 */
[----:B------:R-:W-:-:S04]  /*22b90*/  IMAD.WIDE.U32 R2, R5, R12, R2 ;  /* 0x0000000c05027225 */ /* 0x000fc800078e0002 */
[----:B------:R-:W-:-:S03]  /*22ba0*/  IMAD R5, R5, R13, R0 ;  /* 0x0000000d05057224 */ /* 0x000fc600078e0200 */
[----:B------:R-:W4:Y:S01]  /*22bb0*/  LDC R18, c[0x0][0x658] ;  /* 0x00019600ff127b82 */ /* 0x000f220000000800 */
[----:B------:R-:W-:Y:S01]  /*22bc0*/  I2FP.F32.U32 R0, R16 ;  /* 0x0000001000007245 */ /* 0x000fe20000201000 */
[----:B------:R-:W-:Y:S01]  /*22bd0*/  IMAD.IADD R3, R3, 0x1, R5 ;  /* 0x0000000103037824 */ /* 0x000fe200078e0205 */
[----:B0-----:R-:W-:Y:S01]  /*22be0*/  ISETP.NE.U32.AND P0, PT, R20, RZ, PT ;  /* 0x000000ff1400720c */ /* 0x001fe20003f05070 */
[----:B------:R-:W-:Y:S02]  /*22bf0*/  IMAD.MOV.U32 R5, RZ, RZ, -0x1 ;  /* 0xffffffffff057424 */ /* 0x000fe400078e00ff */
[----:B------:R-:W-:Y:S02]  /*22c00*/  FMUL R0, R0, UR6 ;  /* 0x0000000600007c20 */ /* 0x000fe40008400000 */
[----:B------:R-:W0:Y:S01]  /*22c10*/  LDC R15, c[0x0][0x148] ;  /* 0x00005200ff0f7b82 */ /* 0x000e220000000800 */
[----:B--2---:R-:W-:Y:S01]  /*22c20*/  SHF.R.U64 R10, R2, R4, R3 ;  /* 0x00000004020a7219 */ /* 0x004fe20000001203 */
[----:B------:R2:W0:Y:S01]  /*22c30*/  F2I.U32.TRUNC.NTZ R13, R0 ;  /* 0x00000000000d7305 */ /* 0x000422000020f000 */
[----:B------:R-:W-:-:S02]  /*22c40*/  ISETP.NE.AND.EX P0, PT, R21, RZ, PT, P0 ;  /* 0x000000ff1500720c */ /* 0x000fc40003f05300 */
[----:B------:R-:W-:-:S03]  /*22c50*/  SHF.R.U32.HI R3, RZ, R4, R3 ;  /* 0x00000004ff037219 */ /* 0x000fc60000011603 */
[----:B------:R-:W0:Y:S01]  /*22c60*/  LDC R14, c[0x0][0x600] ;  /* 0x00018000ff0e7b82 */ /* 0x000e220000000800 */
[-CC-:B---3--:R-:W-:Y:S02]  /*22c70*/  SHF.R.U64 R8, R10, R6.reuse, R3.reuse ;  /* 0x000000060a087219 */ /* 0x188fe40000001203 */
[----:B------:R-:W-:-:S05]  /*22c80*/  SHF.R.U32.HI R3, RZ, R6, R3 ;  /* 0x00000006ff037219 */ /* 0x000fca0000011603 */
[----:B------:R-:W3:Y:S01]  /*22c90*/  LDC R22, c[0x0][0x648] ;  /* 0x00019200ff167b82 */ /* 0x000ee20000000800 */
[-CC-:B----4-:R-:W-:Y:S02]  /*22ca0*/  SHF.R.U64 R12, R8, R18.reuse, R3.reuse ;  /* 0x00000012080c7219 */ /* 0x190fe40000001203 */
[-C--:B------:R-:W-:Y:S02]  /*22cb0*/  SHF.L.U32 R5, R5, R18.reuse, RZ ;  /* 0x0000001205057219 */ /* 0x080fe400000006ff */
[-C--:B------:R-:W-:Y:S01]  /*22cc0*/  SHF.R.U32.HI R3, RZ, R18.reuse, R3 ;  /* 0x00000012ff037219 */ /* 0x080fe20000011603 */
[----:B------:R-:W-:Y:S01]  /*22cd0*/  IMAD.MOV.U32 R2, RZ, RZ, R12 ;  /* 0x000000ffff027224 */ /* 0x000fe200078e000c */
[----:B------:R-:W-:Y:S01]  /*22ce0*/  SHF.L.U32 R18, R7, R18, RZ ;  /* 0x0000001207127219 */ /* 0x000fe200000006ff */
[----:B------:R-:W4:Y:S01]  /*22cf0*/  LDC R23, c[0x0][0x638] ;  /* 0x00018e00ff177b82 */ /* 0x000f220000000800 */
[----:B------:R-:W-:-:S07]  /*22d00*/  LOP3.LUT R19, RZ, R5, RZ, 0x33, !PT ;  /* 0x00000005ff137212 */ /* 0x000fce00078e33ff */
[----:B------:R-:W0:Y:S01]  /*22d10*/  LDC R24, c[0x0][0x610] ;  /* 0x00018400ff187b82 */ /* 0x000e220000000800 */
[----:B--2---:R-:W-:Y:S05]  /*22d20*/  @!P0 BRA `(.L_x_553) ;  /* 0x0000000000288947 */ /* 0x004fea0003800000 */
        /* <DEDUP_REMOVED lines=10> */
.L_x_553:
[----:B---3--:R-:W-:Y:S01]  /*22dd0*/  SHF.R.U64 R0, R2, R22, R3 ;  /* 0x0000001602007219 */ /* 0x008fe20000001203 */
[----:B0-----:R-:W-:Y:S01]  /*22de0*/  VIADD R7, R14, 0xffffffff ;  /* 0xffffffff0e077836 */ /* 0x001fe20000000000 */
[----:B------:R-:W-:Y:S01]  /*22df0*/  LOP3.LUT R5, R8, R19, RZ, 0xc0, !PT ;  /* 0x0000001308057212 */ /* 0x000fe200078ec0ff */
[----:B------:R-:W-:Y:S02]  /*22e00*/  IMAD.MOV R13, RZ, RZ, -R13 ;  /* 0x000000ffff0d7224 */ /* 0x000fe400078e0a0d */
[----:B------:R-:W-:Y:S02]  /*22e10*/  IMAD.MOV R3, RZ, RZ, -R0 ;  /* 0x000000ffff037224 */ /* 0x000fe400078e0a00 */
[----:B------:R-:W-:Y:S01]  /*22e20*/  IMAD R2, R18, R0, R5 ;  /* 0x0000000012027224 */ /* 0x000fe200078e0205 */
[----:B------:R-:W-:Y:S01]  /*22e30*/  LOP3.LUT R5, R10, R7, RZ, 0xc0, !PT ;  /* 0x000000070a057212 */ /* 0x000fe200078ec0ff */
[----:B------:R-:W-:Y:S02]  /*22e40*/  @P3 IMAD R17, R15, R13, R16 ;  /* 0x0000000d0f113224 */ /* 0x000fe400078e0210 */
[----:B----4-:R-:W-:-:S02]  /*22e50*/  IMAD R0, R3, R23, R12 ;  /* 0x0000001703007224 */ /* 0x010fc400078e020c */
[----:B------:R-:W-:Y:S02]  /*22e60*/  IMAD.MOV.U32 R4, RZ, RZ, 0x1 ;  /* 0x00000001ff047424 */ /* 0x000fe400078e00ff */
[----:B------:R-:W-:Y:S02]  /*22e70*/  IMAD R2, R2, R24, R17 ;  /* 0x0000001802027224 */ /* 0x000fe400078e0211 */
[----:B------:R-:W-:Y:S01]  /*22e80*/  IMAD R3, R0, R14, R5 ;  /* 0x0000000e00037224 */ /* 0x000fe200078e0205 */
[----:B------:R-:W-:-:S04]  /*22e90*/  PRMT R0, R4, 0x7610, R0 ;  /* 0x0000761004007816 */ /* 0x000fc80000000000 */
[----:B------:R-:W-:Y:S02]  /*22ea0*/  SEL R4, R3, R2, !P3 ;  /* 0x0000000203047207 */ /* 0x000fe40005800000 */
[----:B------:R-:W-:-:S03]  /*22eb0*/  SEL R2, R2, R3, !P3 ;  /* 0x0000000302027207 */ /* 0x000fc60005800000 */
[----:B------:R2:W-:Y:S04]  /*22ec0*/  STL [R1+0x468], R4 ;  /* 0x0004680401007387 */ /* 0x0005e80000100800 */
[----:B------:R2:W-:Y:S04]  /*22ed0*/  STL [R1+0x458], R11 ;  /* 0x0004580b01007387 */ /* 0x0005e80000100800 */
[----:B------:R2:W-:Y:S02]  /*22ee0*/  STL [R1+0x464], R2 ;  /* 0x0004640201007387 */ /* 0x0005e40000100800 */
.L_x_551:
[----:B------:R-:W-:Y:S01]  /*22ef0*/  LOP3.LUT P0, RZ, R0, 0xff, RZ, 0xc0, !PT ;  /* 0x000000ff00ff7812 */ /* 0x000fe2000780c0ff */
[----:B------:R-:W-:-:S12]  /*22f00*/  ULOP3.LUT UR30, UR30, 0x1, URZ, 0x3c, !UPT ;  /* 0x000000011e1e7892 */ /* 0x000fd8000f8e3c3f */
[----:B------:R-:W-:Y:S05]  /*22f10*/  @P0 BRA `(.L_x_554) ;  /* 0xfffffde400dc0947 */ /* 0x000fea000383ffff */
[----:B------:R-:W-:Y:S05]  /*22f20*/  EXIT ;  /* 0x000000000000794d */ /* 0x000fea0003800000 */
.L_x_14:
[----:B------:R-:W-:-:S08]  /*22f30*/  ISETP.NE.AND P0, PT, RZ, UR6, PT ;  /* 0x00000006ff007c0c */ /* 0x000fd0000bf05270 */
[----:B0123--:R-:W0:-:S00]  /*22f40*/  USETMAXREG.DEALLOC.CTAPOOL 0x18 ;  /* 0x00000018000079c8 */ /* 0x00fe0000080e0500 */
[----:B------:R-:W-:Y:S05]  /*22f50*/  @P0 EXIT ;  /* 0x000000000000094d */ /* 0x000fea0003800000 */
[----:B0-----:R-:W-:Y:S01]  /*22f60*/  LOP3.LUT P0, RZ, R0, 0xff, RZ, 0xc0, !PT ;  /* 0x000000ff00ff7812 */ /* 0x001fe2000780c0ff */
[----:B------:R-:W-:Y:S02]  /*22f70*/  IMAD.MOV.U32 R0, RZ, RZ, 0x1 ;  /* 0x00000001ff007424 */ /* 0x000fe400078e00ff */
[----:B------:R-:W-:-:S10]  /*22f80*/  IMAD.MOV.U32 R6, RZ, RZ, RZ ;  /* 0x000000ffff067224 */ /* 0x000fd400078e00ff */
[----:B------:R-:W-:Y:S05]  /*22f90*/  @!P0 BRA `(.L_x_555) ;  /* 0x0000000c00448947 */ /* 0x000fea0003800000 */
[----:B------:R-:W-:Y:S01]  /*22fa0*/  LOP3.LUT P0, RZ, R2, 0x1f, RZ, 0xc0, !PT ;  /* 0x0000001f02ff7812 */ /* 0x000fe2000780c0ff */
[----:B------:R-:W-:Y:S01]  /*22fb0*/  ULDC UR5, c[0x0][0x658] ;  /* 0x0001960000057ab9 */ /* 0x000fe20000000800 */
[----:B------:R-:W-:Y:S01]  /*22fc0*/  UMOV UR6, 0xffffffff ;  /* 0xffffffff00067882 */ /* 0x000fe20000000000 */
[----:B------:R-:W-:Y:S01]  /*22fd0*/  BSSY B0, `(.L_x_555) ;  /* 0x00000cd000007945 */ /* 0x000fe20003800000 */
[----:B------:R-:W-:Y:S01]  /*22fe0*/  USHF.L.U32 UR6, UR6, UR5, URZ ;  /* 0x0000000506067299 */ /* 0x000fe2000800063f */
[C---:B------:R-:W-:Y:S01]  /*22ff0*/  ISETP.NE.AND P2, PT, R3.reuse, RZ, PT ;  /* 0x000000ff0300720c */ /* 0x040fe20003f45270 */
[----:B------:R-:W-:Y:S01]  /*23000*/  IMAD.MOV.U32 R8, RZ, RZ, 0x1 ;  /* 0x00000001ff087424 */ /* 0x000fe200078e00ff */
[----:B------:R-:W-:Y:S01]  /*23010*/  ISETP.NE.OR P0, PT, R3, RZ, !P0 ;  /* 0x000000ff0300720c */ /* 0x000fe20004705670 */
[----:B------:R-:W-:Y:S01]  /*23020*/  IMAD.MOV.U32 R0, RZ, RZ, 0x1 ;  /* 0x00000001ff007424 */ /* 0x000fe200078e00ff */
[----:B------:R-:W-:Y:S01]  /*23030*/  ULDC UR4, c[0x0][0x600] ;  /* 0x0001800000047ab9 */ /* 0x000fe20000000800 */
[----:B------:R-:W-:Y:S01]  /*23040*/  IMAD.MOV.U32 R6, RZ, RZ, RZ ;  /* 0x000000ffff067224 */ /* 0x000fe200078e00ff */
[----:B------:R-:W-:Y:S01]  /*23050*/  UMOV UR7, 0x1 ;  /* 0x0000000100077882 */ /* 0x000fe20000000000 */
[----:B------:R-:W-:-:S02]  /*23060*/  UIADD3 UR26, UR14, 0x1, URZ ;  /* 0x000000010e1a7890 */ /* 0x000fc4000fffe03f */
[----:B------:R-:W-:Y:S02]  /*23070*/  ULOP3.LUT UR27, UR13, 0x2, URZ, 0xfc, !UPT ;  /* 0x000000020d1b7892 */ /* 0x000fe4000f8efc3f */
[----:B------:R-:W-:Y:S02]  /*23080*/  UIADD3 UR18, UR4, -0x1, URZ ;  /* 0xffffffff04127890 */ /* 0x000fe4000fffe03f */
[----:B------:R-:W-:Y:S02]  /*23090*/  USHF.L.U32 UR22, UR7, UR5, URZ ;  /* 0x0000000507167299 */ /* 0x000fe4000800063f */
[----:B------:R-:W-:Y:S01]  /*230a0*/  ULOP3.LUT UR19, URZ, UR6, URZ, 0x33, !UPT ;  /* 0x000000063f137292 */ /* 0x000fe2000f8e333f */
[----:B------:R-:W-:-:S11]  /*230b0*/  ULDC.64 UR24, c[0x0][0x198] ;  /* 0x0000660000187ab9 */ /* 0x000fd60000000a00 */
.L_x_567:
[----:B------:R-:W-:-:S03]  /*230c0*/  UMOV UR4, 0xffffffff ;  /* 0xffffffff00047882 */ /* 0x000fc60000000000 */
[----:B01----:R-:W-:Y:S05]  /*230d0*/  BRA.DIV UR4, `(.L_x_556) ;  /* 0x0000001604407947 */ /* 0x003fea000b800000 */
[----:B------:R-:W-:-:S13]  /*230e0*/  ELECT P1, URZ, PT ;  /* 0x00000000003f782f */ /* 0x000fda0003820000 */
.L_x_588:
[----:B------:R-:W0:Y:S01]  /*230f0*/  LDC R2, c[0x0][0x28c] ;  /* 0x0000a300ff027b82 */ /* 0x000e220000000800 */
[----:B------:R-:W-:Y:S01]  /*23100*/  BSSY B1, `(.L_x_557) ;  /* 0x000003b000017945 */ /* 0x000fe20003800000 */
[----:B0-----:R-:W-:-:S13]  /*23110*/  ISETP.LT.OR P1, PT, R2, 0x1, !P1 ;  /* 0x000000010200780c */ /* 0x001fda0004f21670 */
[----:B------:R-:W-:Y:S05]  /*23120*/  @P1 BRA `(.L_x_558) ;  /* 0x0000000000e01947 */ /* 0x000fea0003800000 */
[----:B------:R-:W2:Y:S04]  /*23130*/  LDL.LU R4, [R1+0x468] ;  /* 0x0004680001047983 */ /* 0x000ea80000300800 */
[----:B------:R-:W3:Y:S01]  /*23140*/  LDL.LU R3, [R1+0x464] ;  /* 0x0004640001037983 */ /* 0x000ee20000300800 */
[----:B------:R-:W-:Y:S02]  /*23150*/  IMAD.MOV.U32 R13, RZ, RZ, RZ ;  /* 0x000000ffff0d7224 */ /* 0x000fe400078e00ff */
[----:B------:R-:W-:Y:S02]  /*23160*/  IMAD.U32 R11, RZ, RZ, UR26 ;  /* 0x0000001aff0b7e24 */ /* 0x000fe4000f8e00ff */
[----:B------:R-:W-:Y:S02]  /*23170*/  IMAD.MOV.U32 R5, RZ, RZ, R6 ;  /* 0x000000ffff057224 */ /* 0x000fe400078e0006 */
[----:B--2---:R-:W-:-:S02]  /*23180*/  IMAD.SHL.U32 R2, R4, 0x200, RZ ;  /* 0x0000020004027824 */ /* 0x004fc400078e00ff */
[----:B------:R-:W-:Y:S02]  /*23190*/  IMAD.MOV.U32 R4, RZ, RZ, R0 ;  /* 0x000000ffff047224 */ /* 0x000fe400078e0000 */
[----:B---3--:R-:W-:-:S07]  /*231a0*/  IMAD.SHL.U32 R3, R3, 0x40, RZ ;  /* 0x0000004003037824 */ /* 0x008fce00078e00ff */
.L_x_562:
[----:B------:R-:W0:Y:S01]  /*231b0*/  S2R R10, SR_CgaCtaId ;  /* 0x00000000000a7919 */ /* 0x000e220000008800 */
[----:B------:R-:W-:Y:S01]  /*231c0*/  MOV R7, 0x400 ;  /* 0x0000040000077802 */ /* 0x000fe20000000f00 */
[----:B------:R-:W1:Y:S03]  /*231d0*/  @!P2 LDC R9, c[0x0][0x500] ;  /* 0x00014000ff09ab82 */ /* 0x000e660000000800 */
[----:B0-----:R-:W-:Y:S02]  /*231e0*/  LEA R12, R10, R7, 0x18 ;  /* 0x000000070a0c7211 */ /* 0x001fe400078ec0ff */
[----:B------:R-:W-:-:S03]  /*231f0*/  SHF.L.U32 R7, R4, 0x1f, RZ ;  /* 0x0000001f04077819 */ /* 0x000fc600000006ff */
[----:B------:R-:W-:-:S04]  /*23200*/  IMAD R10, R5, 0x8, R12 ;  /* 0x00000008050a7824 */ /* 0x000fc800078e020c */
[----:B------:R-:W0:Y:S02]  /*23210*/  SYNCS.PHASECHK.TRANS64.TRYWAIT P1, [R10+URZ+0x60], R7 ;  /* 0x000060070a0075a7 */ /* 0x000e24000802017f */
[----:B01----:R-:W-:Y:S05]  /*23220*/  @!P1 BRA `(.L_x_559) ;  /* 0x00000014000c9947 */ /* 0x003fea0003800000 */
.L_x_589:
[----:B------:R-:W-:Y:S01]  /*23230*/  UPRMT UR4, UR27, 0x9910, URZ ;  /* 0x000099101b047896 */ /* 0x000fe2000800003f */
[----:B------:R1:W-:Y:S03]  /*23240*/  @!P2 SYNCS.ARRIVE.TRANS64 RZ, [R10+URZ], R9 ;  /* 0x000000090affa9a7 */ /* 0x0003e6000800003f */
[----:B------:R-:W-:-:S06]  /*23250*/  UISETP.NE.AND UP0, UPT, UR4, 0x2, UPT ;  /* 0x000000020400788c */ /* 0x000fcc000bf05270 */
[----:B------:R-:W-:-:S13]  /*23260*/  PLOP3.LUT P1, PT, PT, PT, UP0, 0x80, 0x0 ;  /* 0x000000000000781c */ /* 0x000fda0003f2f008 */
[----:B-1----:R-:W-:Y:S05]  /*23270*/  @P1 BRA `(.L_x_560) ;  /* 0x0000000000041947 */ /* 0x002fea0003800000 */
[----:B------:R-:W-:Y:S01]  /*23280*/  BPT.TRAP 0x1 ;  /* 0x000000040000795c */ /* 0x000fe20000300000 */
.L_x_560:
[----:B------:R-:W-:Y:S05]  /*23290*/  @P0 BRA `(.L_x_561) ;  /* 0x0000000000040947 */ /* 0x000fea0003800000 */
[----:B------:R-:W-:Y:S01]  /*232a0*/  BPT.TRAP 0x1 ;  /* 0x000000040000795c */ /* 0x000fe20000300000 */
.L_x_561:
[----:B------:R-:W2:Y:S01]  /*232b0*/  LDL R9, [R1+0x458] ;  /* 0x0004580001097983 */ /* 0x000ea20000100800 */
[C-C-:B0-----:R-:W-:Y:S01]  /*232c0*/  IMAD R7, R5.reuse, 0x800, R12.reuse ;  /* 0x0000080005077824 */ /* 0x141fe200078e020c */
[----:B------:R-:W-:Y:S01]  /*232d0*/  R2UR UR9, R10 ;  /* 0x000000000a0972ca */ /* 0x000fe200000e0000 */
[----:B------:R-:W-:Y:S01]  /*232e0*/  IMAD R12, R5, 0x4000, R12 ;  /* 0x00004000050c7824 */ /* 0x000fe200078e020c */
[----:B------:R-:W-:Y:S01]  /*232f0*/  UIADD3 UR4, UP0, UR24, 0xf0, URZ ;  /* 0x000000f018047890 */ /* 0x000fe2000ff1e03f */
[----:B------:R-:W-:Y:S01]  /*23300*/  VIADD R11, R11, 0xffffffff ;  /* 0xffffffff0b0b7836 */ /* 0x000fe20000000000 */
[----:B------:R-:W-:Y:S01]  /*23310*/  R2UR UR5, R7 ;  /* 0x00000000070572ca */ /* 0x000fe200000e0000 */
[----:B------:R-:W-:Y:S01]  /*23320*/  UIADD3 UR28, UP1, UR24, 0x1f0, URZ ;  /* 0x000001f0181c7890 */ /* 0x000fe2000ff3e03f */
[----:B------:R-:W-:Y:S01]  /*23330*/  R2UR UR8, R12 ;  /* 0x000000000c0872ca */ /* 0x000fe200000e0000 */
[----:B------:R-:W-:Y:S01]  /*23340*/  VIADD R5, R5, 0x1 ;  /* 0x0000000105057836 */ /* 0x000fe20000000000 */
[----:B------:R-:W-:Y:S01]  /*23350*/  R2UR UR11, R3 ;  /* 0x00000000030b72ca */ /* 0x000fe200000e0000 */
[----:B------:R-:W-:Y:S01]  /*23360*/  UIADD3.X UR29, URZ, UR25, URZ, UP1, !UPT ;  /* 0x000000193f1d7290 */ /* 0x000fe20008ffe43f */
[----:B------:R-:W-:Y:S01]  /*23370*/  R2UR UR10, R13 ;  /* 0x000000000d0a72ca */ /* 0x000fe200000e0000 */
[----:B------:R-:W-:Y:S01]  /*23380*/  UMOV UR6, 0x0 ;  /* 0x0000000000067882 */ /* 0x000fe20000000000 */
[----:B------:R-:W-:Y:S01]  /*23390*/  R2UR UR23, R2 ;  /* 0x00000000021772ca */ /* 0x000fe200000e0000 */
[----:B------:R-:W-:Y:S01]  /*233a0*/  UMOV UR7, 0x10000000 ;  /* 0x1000000000077882 */ /* 0x000fe20000000000 */
[----:B------:R-:W-:Y:S01]  /*233b0*/  ISETP.GT.AND P4, PT, R11, 0x1, PT ;  /* 0x000000010b00780c */ /* 0x000fe20003f84270 */
[----:B------:R-:W-:Y:S01]  /*233c0*/  VIADD R13, R13, 0x20 ;  /* 0x000000200d0d7836 */ /* 0x000fe20000000000 */
[----:B------:R-:W-:Y:S01]  /*233d0*/  ISETP.NE.AND P1, PT, R5, 0xc, PT ;  /* 0x0000000c0500780c */ /* 0x000fe20003f25270 */
[----:B------:R-:W-:-:S02]  /*233e0*/  UIADD3 UR16, UR5, 0x200, URZ ;  /* 0x0000020005107890 */ /* 0x000fc4000fffe03f */
[----:B------:R-:W-:Y:S01]  /*233f0*/  UIADD3.X UR5, URZ, UR25, URZ, UP0, !UPT ;  /* 0x000000193f057290 */ /* 0x000fe200087fe43f */
[----:B------:R-:W-:Y:S01]  /*23400*/  SEL R7, RZ, 0x1, P1 ;  /* 0x00000001ff077807 */ /* 0x000fe20000800000 */
[----:B------:R-:W-:Y:S01]  /*23410*/  UIADD3 UR17, UR8, 0x6200, URZ ;  /* 0x0000620008117890 */ /* 0x000fe2000fffe03f */
[----:B------:R-:W-:Y:S02]  /*23420*/  SEL R5, R5, RZ, P1 ;  /* 0x000000ff05057207 */ /* 0x000fe40000800000 */
[----:B------:R-:W-:Y:S01]  /*23430*/  UMOV UR8, UR16 ;  /* 0x0000001000087c82 */ /* 0x000fe20008000000 */
[----:B------:R-:W-:Y:S02]  /*23440*/  LOP3.LUT R4, R4, R7, RZ, 0x3c, !PT ;  /* 0x0000000704047212 */ /* 0x000fe400078e3cff */
[----:B--2---:R-:W-:-:S13]  /*23450*/  R2UR UR12, R9 ;  /* 0x00000000090c72ca */ /* 0x004fda00000e0000 */
[----:B------:R0:W-:Y:S02]  /*23460*/  UTMALDG.3D [UR8], [UR4], desc[UR6] ;  /* 0x00000608040075b4 */ /* 0x0001e40008011000 */
[----:B0-----:R-:W-:Y:S01]  /*23470*/  UMOV UR8, UR17 ;  /* 0x0000001100087c82 */ /* 0x001fe20008000000 */
[----:B------:R-:W-:Y:S02]  /*23480*/  UMOV UR11, UR23 ;  /* 0x00000017000b7c82 */ /* 0x000fe40008000000 */
[----:B------:R0:W-:Y:S02]  /*23490*/  UTMALDG.3D [UR8], [UR28], desc[UR6] ;  /* 0x000006081c0075b4 */ /* 0x0001e40008011000 */
[----:B0-----:R-:W-:Y:S05]  /*234a0*/  @P4 BRA `(.L_x_562) ;  /* 0xfffffffc00404947 */ /* 0x001fea000383ffff */
.L_x_558:
[----:B------:R-:W-:Y:S05]  /*234b0*/  BSYNC B1 ;  /* 0x0000000000017941 */ /* 0x000fea0003800000 */
.L_x_557:
[----:B------:R-:W2:Y:S01]  /*234c0*/  LDL.LU R14, [R1+0x45c] ;  /* 0x00045c00010e7983 */ /* 0x000ea20000300800 */
[----:B------:R-:W-:Y:S01]  /*234d0*/  LOP3.LUT P1, RZ, R8, 0xff, RZ, 0xc0, !PT ;  /* 0x000000ff08ff7812 */ /* 0x000fe2000782c0ff */
[----:B------:R-:W-:Y:S01]  /*234e0*/  VIADD R6, R6, UR14 ;  /* 0x0000000e06067c36 */ /* 0x000fe20008000000 */
[----:B------:R-:W-:Y:S01]  /*234f0*/  UISETP.GE.U32.AND UP0, UPT, UR14, 0xc, UPT ;  /* 0x0000000c0e00788c */ /* 0x000fe2000bf06070 */
[----:B------:R-:W3:Y:S01]  /*23500*/  LDL.LU R12, [R1+0x460] ;  /* 0x00046000010c7983 */ /* 0x000ee20000300800 */
[----:B------:R-:W-:Y:S01]  /*23510*/  IMAD.MOV.U32 R4, RZ, RZ, -0x1 ;  /* 0xffffffffff047424 */ /* 0x000fe200078e00ff */
[----:B------:R-:W-:Y:S01]  /*23520*/  ULDC.64 UR4, c[0x0][0x650] ;  /* 0x0001940000047ab9 */ /* 0x000fe20000000a00 */
[----:B------:R-:W-:Y:S01]  /*23530*/  BSSY B1, `(.L_x_563) ;  /* 0x0000074000017945 */ /* 0x000fe20003800000 */
[----:B------:R-:W-:Y:S02]  /*23540*/  PRMT R8, RZ, 0x7610, R8 ;  /* 0x00007610ff087816 */ /* 0x000fe40000000008 */
[----:B------:R-:W-:-:S04]  /*23550*/  PLOP3.LUT P4, PT, PT, PT, UP0, 0x80, 0x0 ;  /* 0x000000000000781c */ /* 0x000fc80003f8f008 */
[----:B------:R-:W0:Y:S01]  /*23560*/  @P1 S2R R3, SR_CgaCtaId ;  /* 0x0000000000031919 */ /* 0x000e220000008800 */
[----:B------:R-:W-:-:S04]  /*23570*/  @P1 MOV R2, 0x400 ;  /* 0x0000040000021802 */ /* 0x000fc80000000f00 */
[----:B0-----:R-:W-:-:S04]  /*23580*/  @P1 LEA R2, R3, R2, 0x18 ;  /* 0x0000000203021211 */ /* 0x001fc800078ec0ff */
[----:B------:R0:W-:Y:S01]  /*23590*/  @P1 SYNCS.ARRIVE.TRANS64.A1T0 RZ, [R2+URZ+0xf8], RZ ;  /* 0x0000f8ff02ff19a7 */ /* 0x0001e2000810003f */
[----:B------:R-:W-:Y:S01]  /*235a0*/  ISETP.GT.U32.AND P1, PT, R6, 0xb, PT ;  /* 0x0000000b0600780c */ /* 0x000fe20003f24070 */
[----:B0-----:R-:W-:-:S05]  /*235b0*/  IMAD.U32 R2, RZ, RZ, UR14 ;  /* 0x0000000eff027e24 */ /* 0x001fca000f8e00ff */
[----:B------:R-:W-:Y:S01]  /*235c0*/  ISETP.LT.U32.AND P1, PT, R2, 0xc, P1 ;  /* 0x0000000c0200780c */ /* 0x000fe20000f21070 */
[----:B------:R-:W-:-:S05]  /*235d0*/  IMAD.WIDE.U32 R2, R6, -0x55555555, RZ ;  /* 0xaaaaaaab06027825 */ /* 0x000fca00078e00ff */
[----:B------:R-:W-:Y:S02]  /*235e0*/  SHF.R.U32.HI R5, RZ, 0x3, R3 ;  /* 0x00000003ff057819 */ /* 0x000fe40000011603 */
[----:B------:R-:W-:Y:S02]  /*235f0*/  SEL R3, RZ, 0x1, !P1 ;  /* 0x00000001ff037807 */ /* 0x000fe40004800000 */
[----:B------:R-:W-:Y:S01]  /*23600*/  PRMT R2, RZ, 0x7610, R2 ;  /* 0x00007610ff027816 */ /* 0x000fe20000000002 */
[----:B------:R-:W-:Y:S01]  /*23610*/  IMAD R6, R5, -0xc, R6 ;  /* 0xfffffff405067824 */ /* 0x000fe200078e0206 */
[----:B------:R-:W-:Y:S01]  /*23620*/  LOP3.LUT R0, R0, R3, RZ, 0x3c, !PT ;  /* 0x0000000300007212 */ /* 0x000fe200078e3cff */
[----:B------:R-:W-:-:S03]  /*23630*/  IMAD.MOV.U32 R3, RZ, RZ, -0x1 ;  /* 0xffffffffff037424 */ /* 0x000fc600078e00ff */
[----:B------:R-:W-:Y:S01]  /*23640*/  @P4 LOP3.LUT R0, R0, 0x1, R5, 0x78, !PT ;  /* 0x0000000100004812 */ /* 0x000fe200078e7805 */
[----:B------:R-:W-:Y:S01]  /*23650*/  IMAD.MOV.U32 R5, RZ, RZ, -0x1 ;  /* 0xffffffffff057424 */ /* 0x000fe200078e00ff */
[----:B---3--:R-:W-:-:S04]  /*23660*/  IADD3 R12, P1, R12, UR20, RZ ;  /* 0x000000140c0c7c10 */ /* 0x008fc8000ff3e0ff */
[----:B--2---:R-:W-:Y:S01]  /*23670*/  IADD3.X R14, R14, UR15, RZ, P1, !PT ;  /* 0x0000000f0e0e7c10 */ /* 0x004fe20008ffe4ff */
[----:B------:R0:W-:Y:S01]  /*23680*/  STL [R1+0x460], R12 ;  /* 0x0004600c01007387 */ /* 0x0001e20000100800 */
[----:B------:R-:W-:-:S03]  /*23690*/  ISETP.GE.U32.AND P1, PT, R12, UR4, PT ;  /* 0x000000040c007c0c */ /* 0x000fc6000bf26070 */
[----:B------:R0:W-:Y:S01]  /*236a0*/  STL [R1+0x45c], R14 ;  /* 0x00045c0e01007387 */ /* 0x0001e20000100800 */
[----:B------:R-:W-:-:S03]  /*236b0*/  ISETP.GE.U32.AND.EX P1, PT, R14, UR5, PT, P1 ;  /* 0x000000050e007c0c */ /* 0x000fc6000bf26110 */
[----:B------:R0:W-:Y:S04]  /*236c0*/  STL [R1+0x464], R5 ;  /* 0x0004640501007387 */ /* 0x0001e80000100800 */
[----:B------:R0:W-:Y:S04]  /*236d0*/  STL [R1+0x468], R4 ;  /* 0x0004680401007387 */ /* 0x0001e80000100800 */
[----:B------:R0:W-:Y:S02]  /*236e0*/  STL [R1+0x458], R3 ;  /* 0x0004580301007387 */ /* 0x0001e40000100800 */
[----:B------:R-:W-:Y:S05]  /*236f0*/  @P1 BRA `(.L_x_564) ;  /* 0x00000004005c1947 */ /* 0x000fea0003800000 */
[----:B------:R-:W1:Y:S01]  /*23700*/  S2R R7, SR_CTAID.X ;  /* 0x0000000000077919 */ /* 0x000e620000002500 */
[----:B------:R-:W-:Y:S01]  /*23710*/  ULDC UR4, c[0x0][0x150] ;  /* 0x0000540000047ab9 */ /* 0x000fe20000000800 */
[----:B0-----:R-:W0:Y:S01]  /*23720*/  LDC R4, c[0x0][0x144] ;  /* 0x00005100ff047b82 */ /* 0x001e220000000800 */
[----:B------:R-:W-:Y:S01]  /*23730*/  ULDC UR7, c[0x0][0x630] ;  /* 0x00018c0000077ab9 */ /* 0x000fe20000000800 */
[----:B------:R-:W2:Y:S06]  /*23740*/  S2R R5, SR_CTAID.Y ;  /* 0x0000000000057919 */ /* 0x000eac0000002600 */
[----:B------:R-:W3:Y:S01]  /*23750*/  LDC R10, c[0x0][0x148] ;  /* 0x00005200ff0a7b82 */ /* 0x000ee20000000800 */
[----:B-1----:R-:W-:-:S02]  /*23760*/  I2FP.F32.U32 R2, R7 ;  /* 0x0000000700027245 */ /* 0x002fc40000201000 */
[----:B--2---:R-:W-:-:S03]  /*23770*/  I2FP.F32.U32 R3, R5 ;  /* 0x0000000500037245 */ /* 0x004fc60000201000 */
[----:B------:R-:W-:Y:S01]  /*23780*/  FMUL R2, R2, UR4 ;  /* 0x0000000402027c20 */ /* 0x000fe20008400000 */
[----:B------:R-:W-:Y:S02]  /*23790*/  ULDC UR4, c[0x0][0x154] ;  /* 0x0000550000047ab9 */ /* 0x000fe40000000800 */
[----:B------:R-:W-:Y:S01]  /*237a0*/  FMUL R9, R3, UR4 ;  /* 0x0000000403097c20 */ /* 0x000fe20008400000 */
[----:B------:R-:W-:Y:S02]  /*237b0*/  ULDC.64 UR4, c[0x0][0x628] ;  /* 0x00018a0000047ab9 */ /* 0x000fe40000000a00 */
[----:B------:R-:W1:Y:S01]  /*237c0*/  F2I.U32.TRUNC.NTZ R2, R2 ;  /* 0x0000000200027305 */ /* 0x000e62000020f000 */
[----:B------:R-:W-:-:S04]  /*237d0*/  ISETP.NE.U32.AND P1, PT, RZ, UR4, PT ;  /* 0x00000004ff007c0c */ /* 0x000fc8000bf25070 */
[----:B------:R-:W-:-:S03]  /*237e0*/  ISETP.NE.AND.EX P1, PT, RZ, UR5, PT, P1 ;  /* 0x00000005ff007c0c */ /* 0x000fc6000bf25310 */
[----:B------:R-:W2:Y:S01]  /*237f0*/  F2I.U32.TRUNC.NTZ R9, R9 ;  /* 0x0000000900097305 */ /* 0x000ea2000020f000 */
[----:B-1----:R-:W-:Y:S02]  /*23800*/  IMAD.MOV R3, RZ, RZ, -R2 ;  /* 0x000000ffff037224 */ /* 0x002fe400078e0a02 */
[----:B------:R-:W-:Y:S02]  /*23810*/  IMAD.MOV.U32 R2, RZ, RZ, R12 ;  /* 0x000000ffff027224 */ /* 0x000fe400078e000c */
[----:B0-----:R-:W-:Y:S02]  /*23820*/  IMAD R7, R4, R3, R7 ;  /* 0x0000000304077224 */ /* 0x001fe400078e0207 */
[----:B--2---:R-:W-:-:S04]  /*23830*/  IMAD.MOV R3, RZ, RZ, -R9 ;  /* 0x000000ffff037224 */ /* 0x004fc800078e0a09 */
[----:B---3--:R-:W-:Y:S02]  /*23840*/  @P3 IMAD R7, R10, R3, R5 ;  /* 0x000000030a073224 */ /* 0x008fe400078e0205 */
[----:B------:R-:W-:Y:S01]  /*23850*/  IMAD.MOV.U32 R3, RZ, RZ, R14 ;  /* 0x000000ffff037224 */ /* 0x000fe200078e000e */
[----:B------:R-:W-:Y:S06]  /*23860*/  @!P1 BRA `(.L_x_565) ;  /* 0x0000000000289947 */ /* 0x000fec0003800000 */
[----:B------:R-:W-:Y:S02]  /*23870*/  ULDC UR6, c[0x0][0x634] ;  /* 0x00018d0000067ab9 */ /* 0x000fe40000000800 */
[----:B------:R-:W-:-:S05]  /*23880*/  IADD3 R3, P1, R12, UR6, RZ ;  /* 0x000000060c037c10 */ /* 0x000fca000ff3e0ff */
[----:B------:R-:W-:-:S04]  /*23890*/  IMAD.X R9, RZ, RZ, R14, P1 ;  /* 0x000000ffff097224 */ /* 0x000fc800008e060e */
[----:B------:R-:W-:-:S04]  /*238a0*/  IMAD.WIDE.U32 R4, R9, UR4, RZ ;  /* 0x0000000409047c25 */ /* 0x000fc8000f8e00ff */
[----:B------:R-:W-:-:S04]  /*238b0*/  IMAD.WIDE.U32 R4, P1, R3, UR5, R4 ;  /* 0x0000000503047c25 */ /* 0x000fc8000f820004 */
[----:B------:R-:W-:-:S04]  /*238c0*/  IMAD.WIDE.U32 R2, R3, UR4, RZ ;  /* 0x0000000403027c25 */ /* 0x000fc8000f8e00ff */
[----:B------:R-:W-:Y:S01]  /*238d0*/  IMAD.MOV.U32 R2, RZ, RZ, R5 ;  /* 0x000000ffff027224 */ /* 0x000fe200078e0005 */
[----:B------:R-:W-:Y:S01]  /*238e0*/  IADD3 RZ, P4, R3, R4, RZ ;  /* 0x0000000403ff7210 */ /* 0x000fe20007f9e0ff */
[----:B------:R-:W-:-:S04]  /*238f0*/  IMAD.X R3, RZ, RZ, RZ, P1 ;  /* 0x000000ffff037224 */ /* 0x000fc800008e06ff */
[----:B------:R-:W-:-:S08]  /*23900*/  IMAD.WIDE.U32.X R2, R9, UR5, R2, P4 ;  /* 0x0000000509027c25 */ /* 0x000fd0000a0e0402 */
.L_x_565:
[--C-:B------:R-:W-:Y:S01]  /*23910*/  SHF.R.U64 R9, R2, UR7, R3.reuse ;  /* 0x0000000702097c19 */ /* 0x100fe20008001203 */
[----:B------:R-:W-:Y:S01]  /*23920*/  ULDC.64 UR4, c[0x0][0x620] ;  /* 0x0001880000047ab9 */ /* 0x000fe20000000a00 */
[----:B------:R-:W-:Y:S01]  /*23930*/  SHF.R.U32.HI R2, RZ, UR7, R3 ;  /* 0x00000007ff027c19 */ /* 0x000fe20008011603 */
[----:B------:R-:W-:Y:S01]  /*23940*/  IMAD.MOV.U32 R3, RZ, RZ, R14 ;  /* 0x000000ffff037224 */ /* 0x000fe200078e000e */
[----:B------:R-:W-:Y:S01]  /*23950*/  IADD3 R11, P1, RZ, -R9, RZ ;  /* 0x80000009ff0b7210 */ /* 0x000fe20007f3e0ff */
[----:B------:R-:W-:-:S04]  /*23960*/  ULDC.64 UR6, c[0x0][0x640] ;  /* 0x0001900000067ab9 */ /* 0x000fc80000000a00 */
[----:B------:R-:W-:Y:S01]  /*23970*/  IMAD.X R2, RZ, RZ, ~R2, P1 ;  /* 0x000000ffff027224 */ /* 0x000fe200008e0e02 */
[----:B------:R-:W-:-:S03]  /*23980*/  ISETP.NE.U32.AND P1, PT, RZ, UR6, PT ;  /* 0x00000006ff007c0c */ /* 0x000fc6000bf25070 */
[----:B------:R-:W-:Y:S01]  /*23990*/  IMAD R2, R2, UR4, RZ ;  /* 0x0000000402027c24 */ /* 0x000fe2000f8e02ff */
[----:B------:R-:W-:-:S03]  /*239a0*/  ISETP.NE.AND.EX P1, PT, RZ, UR7, PT, P1 ;  /* 0x00000007ff007c0c */ /* 0x000fc6000bf25310 */
[----:B------:R-:W-:Y:S02]  /*239b0*/  IMAD R5, R11, UR5, R2 ;  /* 0x000000050b057c24 */ /* 0x000fe4000f8e0202 */
[----:B------:R-:W-:-:S04]  /*239c0*/  IMAD.MOV.U32 R2, RZ, RZ, R12 ;  /* 0x000000ffff027224 */ /* 0x000fc800078e000c */
[----:B------:R-:W-:Y:S01]  /*239d0*/  IMAD.WIDE.U32 R2, R11, UR4, R2 ;  /* 0x000000040b027c25 */ /* 0x000fe2000f8e0002 */
[----:B------:R-:W-:-:S03]  /*239e0*/  ULDC UR4, c[0x0][0x618] ;  /* 0x0001860000047ab9 */ /* 0x000fc60000000800 */
[----:B------:R-:W-:-:S05]  /*239f0*/  IMAD.IADD R3, R3, 0x1, R5 ;  /* 0x0000000103037824 */ /* 0x000fca00078e0205 */
[--C-:B------:R-:W-:Y:S02]  /*23a00*/  SHF.R.U64 R10, R2, UR4, R3.reuse ;  /* 0x00000004020a7c19 */ /* 0x100fe40008001203 */
[----:B------:R-:W-:Y:S01]  /*23a10*/  SHF.R.U32.HI R3, RZ, UR4, R3 ;  /* 0x00000004ff037c19 */ /* 0x000fe20008011603 */
[----:B------:R-:W-:-:S03]  /*23a20*/  ULDC UR4, c[0x0][0x608] ;  /* 0x0001820000047ab9 */ /* 0x000fc60000000800 */
[--C-:B------:R-:W-:Y:S02]  /*23a30*/  SHF.R.U64 R12, R10, UR4, R3.reuse ;  /* 0x000000040a0c7c19 */ /* 0x100fe40008001203 */
[----:B------:R-:W-:Y:S01]  /*23a40*/  SHF.R.U32.HI R3, RZ, UR4, R3 ;  /* 0x00000004ff037c19 */ /* 0x000fe20008011603 */
[----:B------:R-:W-:-:S03]  /*23a50*/  ULDC UR4, c[0x0][0x658] ;  /* 0x0001960000047ab9 */ /* 0x000fc60000000800 */
[--C-:B------:R-:W-:Y:S02]  /*23a60*/  SHF.R.U64 R11, R12, UR4, R3.reuse ;  /* 0x000000040c0b7c19 */ /* 0x100fe40008001203 */
[----:B------:R-:W-:-:S03]  /*23a70*/  SHF.R.U32.HI R13, RZ, UR4, R3 ;  /* 0x00000004ff0d7c19 */ /* 0x000fc60008011603 */
[----:B------:R-:W-:Y:S02]  /*23a80*/  IMAD.MOV.U32 R2, RZ, RZ, R11 ;  /* 0x000000ffff027224 */ /* 0x000fe400078e000b */
        /* <DEDUP_REMOVED lines=12> */
.L_x_566:
[----:B------:R-:W-:Y:S01]  /*23b50*/  ULDC UR4, c[0x0][0x648] ;  /* 0x0001920000047ab9 */ /* 0x000fe20000000800 */
[----:B------:R-:W-:Y:S02]  /*23b60*/  LOP3.LUT R12, R12, UR19, RZ, 0xc0, !PT ;  /* 0x000000130c0c7c12 */ /* 0x000fe4000f8ec0ff */
[----:B------:R-:W-:Y:S01]  /*23b70*/  SHF.R.U64 R3, R2, UR4, R3 ;  /* 0x0000000402037c19 */ /* 0x000fe20008001203 */
[----:B------:R-:W-:-:S04]  /*23b80*/  ULDC UR4, c[0x0][0x638] ;  /* 0x00018e0000047ab9 */ /* 0x000fc80000000800 */
[----:B------:R-:W-:Y:S02]  /*23b90*/  IMAD.MOV R2, RZ, RZ, -R3 ;  /* 0x000000ffff027224 */ /* 0x000fe400078e0a03 */
[----:B------:R-:W-:Y:S02]  /*23ba0*/  IMAD R12, R3, UR22, R12 ;  /* 0x00000016030c7c24 */ /* 0x000fe4000f8e020c */
[----:B------:R-:W-:Y:S01]  /*23bb0*/  IMAD R11, R2, UR4, R11 ;  /* 0x00000004020b7c24 */ /* 0x000fe2000f8e020b */
[----:B------:R-:W-:Y:S01]  /*23bc0*/  ULDC UR4, c[0x0][0x610] ;  /* 0x0001840000047ab9 */ /* 0x000fe20000000800 */
[----:B------:R-:W-:Y:S01]  /*23bd0*/  LOP3.LUT R2, R10, UR18, RZ, 0xc0, !PT ;  /* 0x000000120a027c12 */ /* 0x000fe2000f8ec0ff */
[----:B------:R-:W-:Y:S01]  /*23be0*/  IMAD R7, R12, UR4, R7 ;  /* 0x000000040c077c24 */ /* 0x000fe2000f8e0207 */
[----:B------:R-:W-:-:S03]  /*23bf0*/  ULDC UR4, c[0x0][0x600] ;  /* 0x0001800000047ab9 */ /* 0x000fc60000000800 */
[----:B------:R-:W-:-:S05]  /*23c00*/  IMAD R2, R11, UR4, R2 ;  /* 0x000000040b027c24 */ /* 0x000fca000f8e0202 */
[----:B------:R-:W-:Y:S02]  /*23c10*/  SEL R4, R2, R7, !P3 ;  /* 0x0000000702047207 */ /* 0x000fe40005800000 */
[----:B------:R-:W-:Y:S01]  /*23c20*/  SEL R3, R7, R2, !P3 ;  /* 0x0000000207037207 */ /* 0x000fe20005800000 */
[----:B------:R-:W-:Y:S02]  /*23c30*/  IMAD.MOV.U32 R2, RZ, RZ, 0x1 ;  /* 0x00000001ff027424 */ /* 0x000fe400078e00ff */
[----:B------:R1:W-:Y:S04]  /*23c40*/  STL [R1+0x468], R4 ;  /* 0x0004680401007387 */ /* 0x0003e80000100800 */
[----:B------:R1:W-:Y:S04]  /*23c50*/  STL [R1+0x464], R3 ;  /* 0x0004640301007387 */ /* 0x0003e80000100800 */
[----:B------:R1:W-:Y:S02]  /*23c60*/  STL [R1+0x458], R9 ;  /* 0x0004580901007387 */ /* 0x0003e40000100800 */
.L_x_564:
[----:B------:R-:W-:Y:S05]  /*23c70*/  BSYNC B1 ;  /* 0x0000000000017941 */ /* 0x000fea0003800000 */
.L_x_563:
[----:B------:R-:W-:-:S13]  /*23c80*/  LOP3.LUT P1, RZ, R2, 0xff, RZ, 0xc0, !PT ;  /* 0x000000ff02ff7812 */ /* 0x000fda000782c0ff */
[----:B------:R-:W-:Y:S05]  /*23c90*/  @P1 BRA `(.L_x_567) ;  /* 0xfffffff400081947 */ /* 0x000fea000383ffff */
[----:B------:R-:W-:Y:S05]  /*23ca0*/  BSYNC B0 ;  /* 0x0000000000007941 */ /* 0x000fea0003800000 */
.L_x_555:
[----:B------:R-:W-:-:S03]  /*23cb0*/  UMOV UR4, 0xffffffff ;  /* 0xffffffff00047882 */ /* 0x000fc60000000000 */
[----:B------:R-:W-:Y:S05]  /*23cc0*/  BRA.DIV UR4, `(.L_x_568) ;  /* 0x0000000a04787947 */ /* 0x000fea000b800000 */
[----:B------:R-:W-:-:S13]  /*23cd0*/  ELECT P0, URZ, PT ;  /* 0x00000000003f782f */ /* 0x000fda0003800000 */
.L_x_592:
[----:B------:R-:W-:Y:S04]  /*23ce0*/  BSSY B0, `(.L_x_569) ;  /* 0x0000074000007945 */ /* 0x000fe80003800000 */
[----:B------:R-:W-:Y:S05]  /*23cf0*/  @!P0 BRA `(.L_x_570) ;  /* 0x0000000400c88947 */ /* 0x000fea0003800000 */
[----:B------:R-:W-:-:S04]  /*23d00*/  ULOP3.LUT UR4, UR13, 0x2, URZ, 0xfc, !UPT ;  /* 0x000000020d047892 */ /* 0x000fc8000f8efc3f */
[----:B------:R-:W-:-:S06]  /*23d10*/  UISETP.NE.AND UP0, UPT, UR4, 0x3, UPT ;  /* 0x000000030400788c */ /* 0x000fcc000bf05270 */
[----:B------:R-:W-:-:S13]  /*23d20*/  PLOP3.LUT P0, PT, PT, PT, UP0, 0x80, 0x0 ;  /* 0x000000000000781c */ /* 0x000fda0003f0f008 */
[----:B------:R-:W-:Y:S05]  /*23d30*/  @!P0 BRA `(.L_x_571) ;  /* 0x0000000000048947 */ /* 0x000fea0003800000 */
[----:B------:R-:W-:Y:S01]  /*23d40*/  BPT.TRAP 0x1 ;  /* 0x000000040000795c */ /* 0x000fe20000300000 */
.L_x_571:
[----:B01----:R-:W0:Y:S01]  /*23d50*/  S2R R3, SR_CgaCtaId ;  /* 0x0000000000037919 */ /* 0x003e220000008800 */
[----:B------:R-:W-:-:S04]  /*23d60*/  MOV R2, 0x400 ;  /* 0x0000040000027802 */ /* 0x000fc80000000f00 */
[----:B0-----:R-:W-:Y:S02]  /*23d70*/  LEA R3, R3, R2, 0x18 ;  /* 0x0000000203037211 */ /* 0x001fe400078ec0ff */
[----:B------:R-:W-:-:S03]  /*23d80*/  SHF.L.U32 R2, R0, 0x1f, RZ ;  /* 0x0000001f00027819 */ /* 0x000fc600000006ff */
[----:B------:R-:W-:-:S04]  /*23d90*/  VIADD R3, R3, 0x60 ;  /* 0x0000006003037836 */ /* 0x000fc80000000000 */
[----:B------:R-:W-:-:S04]  /*23da0*/  IMAD R5, R6, 0x8, R3 ;  /* 0x0000000806057824 */ /* 0x000fc800078e0203 */
[----:B------:R-:W0:Y:S02]  /*23db0*/  SYNCS.PHASECHK.TRANS64.TRYWAIT P0, [R5+URZ], R2 ;  /* 0x00000002050075a7 */ /* 0x000e24000800017f */
[----:B0-----:R-:W-:Y:S05]  /*23dc0*/  @!P0 BRA `(.L_x_572) ;  /* 0x00000008005c8947 */ /* 0x001fea0003800000 */
.L_x_593:
[----:B------:R-:W-:-:S05]  /*23dd0*/  VIADD R6, R6, 0x1 ;  /* 0x0000000106067836 */ /* 0x000fca0000000000 */
[----:B------:R-:W-:-:S04]  /*23de0*/  ISETP.NE.AND P0, PT, R6, 0xc, PT ;  /* 0x0000000c0600780c */ /* 0x000fc80003f05270 */
[----:B0-----:R-:W-:Y:S02]  /*23df0*/  SEL R5, RZ, 0x1, P0 ;  /* 0x00000001ff057807 */ /* 0x001fe40000000000 */
[----:B------:R-:W-:Y:S02]  /*23e00*/  SEL R6, R6, RZ, P0 ;  /* 0x000000ff06067207 */ /* 0x000fe40000000000 */
[----:B------:R-:W-:-:S03]  /*23e10*/  LOP3.LUT R5, R0, R5, RZ, 0x3c, !PT ;  /* 0x0000000500057212 */ /* 0x000fc600078e3cff */
[----:B------:R-:W-:Y:S01]  /*23e20*/  IMAD R7, R6, 0x8, R3 ;  /* 0x0000000806077824 */ /* 0x000fe200078e0203 */
[----:B------:R-:W-:-:S04]  /*23e30*/  SHF.L.U32 R0, R5, 0x1f, RZ ;  /* 0x0000001f05007819 */ /* 0x000fc800000006ff */
[----:B------:R-:W0:Y:S02]  /*23e40*/  SYNCS.PHASECHK.TRANS64.TRYWAIT P0, [R7+URZ], R0 ;  /* 0x00000000070075a7 */ /* 0x000e24000800017f */
[----:B0-----:R-:W-:Y:S05]  /*23e50*/  @!P0 BRA `(.L_x_573) ;  /* 0x00000008004c8947 */ /* 0x001fea0003800000 */
.L_x_594:
[----:B0-----:R-:W-:-:S05]  /*23e60*/  VIADD R0, R6, 0x1 ;  /* 0x0000000106007836 */ /* 0x001fca0000000000 */
[----:B------:R-:W-:-:S04]  /*23e70*/  ISETP.NE.AND P0, PT, R0, 0xc, PT ;  /* 0x0000000c0000780c */ /* 0x000fc80003f05270 */
[----:B------:R-:W-:Y:S02]  /*23e80*/  SEL R2, RZ, 0x1, P0 ;  /* 0x00000001ff027807 */ /* 0x000fe40000000000 */
[----:B------:R-:W-:Y:S02]  /*23e90*/  SEL R4, R0, RZ, P0 ;  /* 0x000000ff00047207 */ /* 0x000fe40000000000 */
[----:B------:R-:W-:-:S03]  /*23ea0*/  LOP3.LUT R5, R5, R2, RZ, 0x3c, !PT ;  /* 0x0000000205057212 */ /* 0x000fc600078e3cff */
[----:B------:R-:W-:Y:S01]  /*23eb0*/  IMAD R7, R4, 0x8, R3 ;  /* 0x0000000804077824 */ /* 0x000fe200078e0203 */
[----:B------:R-:W-:-:S04]  /*23ec0*/  SHF.L.U32 R0, R5, 0x1f, RZ ;  /* 0x0000001f05007819 */ /* 0x000fc800000006ff */
[----:B------:R-:W0:Y:S02]  /*23ed0*/  SYNCS.PHASECHK.TRANS64.TRYWAIT P0, [R7+URZ], R0 ;  /* 0x00000000070075a7 */ /* 0x000e24000800017f */
[----:B0-----:R-:W-:Y:S05]  /*23ee0*/  @!P0 BRA `(.L_x_574) ;  /* 0x00000008003c8947 */ /* 0x001fea0003800000 */
.L_x_595:
        /* <DEDUP_REMOVED lines=9> */
.L_x_596:
        /* <DEDUP_REMOVED lines=9> */
.L_x_597:
        /* <DEDUP_REMOVED lines=9> */
.L_x_598:
        /* <DEDUP_REMOVED lines=9> */
.L_x_599:
        /* <DEDUP_REMOVED lines=9> */
.L_x_600:
        /* <DEDUP_REMOVED lines=9> */
.L_x_601:
        /* <DEDUP_REMOVED lines=9> */
.L_x_602:
        /* <DEDUP_REMOVED lines=9> */
.L_x_603:
[----:B0-----:R-:W-:-:S05]  /*24370*/  VIADD R0, R4, 0x1 ;  /* 0x0000000104007836 */ /* 0x001fca0000000000 */
[----:B------:R-:W-:-:S04]  /*24380*/  ISETP.NE.AND P0, PT, R0, 0xc, PT ;  /* 0x0000000c0000780c */ /* 0x000fc80003f05270 */
[----:B------:R-:W-:Y:S02]  /*24390*/  SEL R2, RZ, 0x1, P0 ;  /* 0x00000001ff027807 */ /* 0x000fe40000000000 */
[----:B------:R-:W-:Y:S02]  /*243a0*/  SEL R0, R0, RZ, P0 ;  /* 0x000000ff00007207 */ /* 0x000fe40000000000 */
[----:B------:R-:W-:-:S03]  /*243b0*/  LOP3.LUT R2, R5, R2, RZ, 0x3c, !PT ;  /* 0x0000000205027212 */ /* 0x000fc600078e3cff */
[----:B------:R-:W-:Y:S01]  /*243c0*/  IMAD R3, R0, 0x8, R3 ;  /* 0x0000000800037824 */ /* 0x000fe200078e0203 */
[----:B------:R-:W-:-:S07]  /*243d0*/  SHF.L.U32 R0, R2, 0x1f, RZ ;  /* 0x0000001f02007819 */ /* 0x000fce00000006ff */
.L_x_583:
[----:B0-----:R0:W1:Y:S02]  /*243e0*/  SYNCS.PHASECHK.TRANS64.TRYWAIT P0, [R3+URZ], R0 ;  /* 0x00000000030075a7 */ /* 0x001064000800017f */
[----:B-1----:R-:W-:Y:S05]  /*243f0*/  @!P0 NANOSLEEP.SYNCS 0x989680 ;  /* 0x009896800000895d */ /* 0x002fea0003900000 */
[----:B------:R-:W1:Y:S02]  /*24400*/  @!P0 SYNCS.PHASECHK.TRANS64 P0, [R3+URZ], R0 ;  /* 0x00000000030085a7 */ /* 0x000e64000800007f */
[----:B-1----:R-:W-:Y:S05]  /*24410*/  @!P0 BRA `(.L_x_583) ;  /* 0xfffffffc00f08947 */ /* 0x002fea000383ffff */
.L_x_570:
[----:B------:R-:W-:Y:S05]  /*24420*/  BSYNC B0 ;  /* 0x0000000000007941 */ /* 0x000fea0003800000 */
.L_x_569:
[----:B------:R-:W-:Y:S05]  /*24430*/  EXIT ;  /* 0x000000000000794d */ /* 0x000fea0003800000 */
.L_x_16:
[----:B--2---:R-:W-:-:S04]  /*24440*/  IMAD.U32 R3, RZ, RZ, UR17 ;  /* 0x00000011ff037e24 */ /* 0x004fc8000f8e00ff */
[----:B------:R2:W3:Y:S03]  /*24450*/  SYNCS.PHASECHK.TRANS64.TRYWAIT P0, [R3+URZ+-0x8], R0 ;  /* 0xfffff800030075a7 */ /* 0x0004e6000800017f */
[----:B---3--:R-:W-:Y:S05]  /*24460*/  @!P0 NANOSLEEP.SYNCS 0x989680 ;  /* 0x009896800000895d */ /* 0x008fea0003900000 */
[----:B------:R-:W3:Y:S02]  /*24470*/  @!P0 SYNCS.PHASECHK.TRANS64 P0, [R3+URZ+-0x8], R0 ;  /* 0xfffff800030085a7 */ /* 0x000ee4000800007f */
[----:B---3--:R-:W-:Y:S05]  /*24480*/  @!P0 BRA `(.L_x_16) ;  /* 0xfffffffc00ec8947 */ /* 0x008fea000383ffff */
[----:B------:R-:W-:Y:S05]  /*24490*/  BRA `(.L_x_584) ;  /* 0xfffffdd0009c7947 */ /* 0x000fea000383ffff */
.L_x_21:
[----:B-1----:R-:W-:-:S04]  /*244a0*/  IMAD.U32 R3, RZ, RZ, UR7 ;  /* 0x00000007ff037e24 */ /* 0x002fc8000f8e00ff */
[----:B------:R1:W4:Y:S03]  /*244b0*/  SYNCS.PHASECHK.TRANS64.TRYWAIT P0, [R3+URZ], R0 ;  /* 0x00000000030075a7 */ /* 0x000326000800017f */
[----:B----4-:R-:W-:Y:S05]  /*244c0*/  @!P0 NANOSLEEP.SYNCS 0x989680 ;  /* 0x009896800000895d */ /* 0x010fea0003900000 */
[----:B------:R-:W4:Y:S02]  /*244d0*/  @!P0 SYNCS.PHASECHK.TRANS64 P0, [R3+URZ], R0 ;  /* 0x00000000030085a7 */ /* 0x000f24000800007f */
[----:B----4-:R-:W-:Y:S05]  /*244e0*/  @!P0 BRA `(.L_x_21) ;  /* 0xfffffffc00ec8947 */ /* 0x010fea000383ffff */
[----:B------:R-:W-:Y:S05]  /*244f0*/  BRA `(.L_x_20) ;  /* 0xfffffde800fc7947 */ /* 0x000fea000383ffff */
.L_x_27:
[----:B-----5:R4:W-:Y:S02]  /*24500*/  STL [R1+0x480], R0 ;  /* 0x0004800001007387 */ /* 0x0209e40000100800 */
[----:B----4-:R-:W-:-:S04]  /*24510*/  IMAD.U32 R0, RZ, RZ, UR9 ;  /* 0x00000009ff007e24 */ /* 0x010fc8000f8e00ff */
[----:B------:R4:W0:Y:S03]  /*24520*/  SYNCS.PHASECHK.TRANS64.TRYWAIT P0, [R0+URZ], R3 ;  /* 0x00000003000075a7 */ /* 0x000826000800017f */
[----:B0-----:R-:W-:Y:S05]  /*24530*/  @!P0 NANOSLEEP.SYNCS 0x989680 ;  /* 0x009896800000895d */ /* 0x001fea0003900000 */
[----:B------:R4:W0:Y:S02]  /*24540*/  @!P0 SYNCS.PHASECHK.TRANS64 P0, [R0+URZ], R3 ;  /* 0x00000003000085a7 */ /* 0x000824000800007f */
[----:B----4-:R4:W5:Y:S02]  /*24550*/  LDL.LU R0, [R1+0x480] ;  /* 0x0004800001007983 */ /* 0x0109640000300800 */
[----:B0---4-:R-:W-:Y:S05]  /*24560*/  @!P0 BRA `(.L_x_27) ;  /* 0xfffffffc00e48947 */ /* 0x011fea000383ffff */
[----:B------:R-:W-:Y:S05]  /*24570*/  BRA `(.L_x_26) ;  /* 0xfffffe2000d07947 */ /* 0x000fea000383ffff */
.L_x_35:
[----:B0-----:R-:W-:-:S04]  /*24580*/  IMAD.U32 R3, RZ, RZ, UR17 ;  /* 0x00000011ff037e24 */ /* 0x001fc8000f8e00ff */
[----:B------:R0:W4:Y:S03]  /*24590*/  SYNCS.PHASECHK.TRANS64.TRYWAIT P0, [R3+URZ+0x8], R0 ;  /* 0x00000800030075a7 */ /* 0x000126000800017f */
[----:B----4-:R-:W-:Y:S05]  /*245a0*/  @!P0 NANOSLEEP.SYNCS 0x989680 ;  /* 0x009896800000895d */ /* 0x010fea0003900000 */
[----:B------:R-:W4:Y:S02]  /*245b0*/  @!P0 SYNCS.PHASECHK.TRANS64 P0, [R3+URZ+0x8], R0 ;  /* 0x00000800030085a7 */ /* 0x000f24000800007f */
[----:B----4-:R-:W-:Y:S05]  /*245c0*/  @!P0 BRA `(.L_x_35) ;  /* 0xfffffffc00ec8947 */ /* 0x010fea000383ffff */
[----:B------:R-:W-:Y:S05]  /*245d0*/  BRA `(.L_x_585) ;  /* 0xfffffea800c47947 */ /* 0x000fea000383ffff */
.L_x_556:
[----:B------:R-:W-:Y:S01]  /*245e0*/  BSSY B1, `(.L_x_586) ;  /* 0x0000006000017945 */ /* 0x000fe20003800000 */
[----:B------:R-:W-:-:S07]  /*245f0*/  IMAD.MOV.U32 R2, RZ, RZ, -0x1 ;  /* 0xffffffffff027424 */ /* 0x000fce00078e00ff */
[----:B------:R-:W-:Y:S05]  /*24600*/  WARPSYNC.COLLECTIVE R2, `(.L_x_587) ;  /* 0x00000000020c7348 */ /* 0x000fea0003c00000 */
[----:B------:R-:W-:Y:S02]  /*24610*/  ELECT P1, UR62, PT ;  /* 0x00000000003e782f */ /* 0x000fe40003820000 */
[----:B------:R-:W-:Y:S01]  /*24620*/  MOV R2, UR62 ;  /* 0x0000003e00027c02 */ /* 0x000fe20008000f00 */
[----:B------:R-:W-:Y:S10]  /*24630*/  ENDCOLLECTIVE ;  /* 0x000000000000791b */ /* 0x000ff40003800000 */
.L_x_587:
[----:B------:R-:W-:Y:S05]  /*24640*/  BSYNC B1 ;  /* 0x0000000000017941 */ /* 0x000fea0003800000 */
.L_x_586:
[----:B------:R-:W-:Y:S05]  /*24650*/  BRA `(.L_x_588) ;  /* 0xffffffe800a47947 */ /* 0x000fea000383ffff */
.L_x_559:
[----:B0-----:R0:W1:Y:S02]  /*24660*/  SYNCS.PHASECHK.TRANS64.TRYWAIT P1, [R10+URZ+0x60], R7 ;  /* 0x000060070a0075a7 */ /* 0x001064000802017f */
[----:B-1----:R-:W-:Y:S05]  /*24670*/  @!P1 NANOSLEEP.SYNCS 0x989680 ;  /* 0x009896800000995d */ /* 0x002fea0003900000 */
[----:B------:R-:W1:Y:S02]  /*24680*/  @!P1 SYNCS.PHASECHK.TRANS64 P1, [R10+URZ+0x60], R7 ;  /* 0x000060070a0095a7 */ /* 0x000e64000802007f */
[----:B-1----:R-:W-:Y:S05]  /*24690*/  @!P1 BRA `(.L_x_559) ;  /* 0xfffffffc00f09947 */ /* 0x002fea000383ffff */
[----:B------:R-:W-:Y:S05]  /*246a0*/  BRA `(.L_x_589) ;  /* 0xffffffe800e07947 */ /* 0x000fea000383ffff */
.L_x_568:
[----:B------:R-:W-:Y:S01]  /*246b0*/  BSSY B0, `(.L_x_590) ;  /* 0x0000006000007945 */ /* 0x000fe20003800000 */
[----:B------:R-:W-:-:S07]  /*246c0*/  IMAD.MOV.U32 R2, RZ, RZ, -0x1 ;  /* 0xffffffffff027424 */ /* 0x000fce00078e00ff */
[----:B01----:R-:W-:Y:S05]  /*246d0*/  WARPSYNC.COLLECTIVE R2, `(.L_x_591) ;  /* 0x00000000020c7348 */ /* 0x003fea0003c00000 */
[----:B------:R-:W-:Y:S02]  /*246e0*/  ELECT P1, UR62, PT ;  /* 0x00000000003e782f */ /* 0x000fe40003820000 */
[----:B------:R-:W-:Y:S01]  /*246f0*/  MOV R2, UR62 ;  /* 0x0000003e00027c02 */ /* 0x000fe20008000f00 */
[----:B01----:R-:W-:Y:S10]  /*24700*/  ENDCOLLECTIVE ;  /* 0x000000000000791b */ /* 0x003ff40003800000 */
.L_x_591:
[----:B------:R-:W-:Y:S05]  /*24710*/  BSYNC B0 ;  /* 0x0000000000007941 */ /* 0x000fea0003800000 */
.L_x_590:
[----:B------:R-:W-:Y:S01]  /*24720*/  PLOP3.LUT P0, PT, P1, PT, PT, 0x80, 0x0 ;  /* 0x000000000000781c */ /* 0x000fe20000f0f070 */
[----:B------:R-:W-:-:S12]  /*24730*/  BRA `(.L_x_592) ;  /* 0xfffffff400687947 */ /* 0x000fd8000383ffff */
.L_x_572:
[----:B0-----:R0:W1:Y:S02]  /*24740*/  SYNCS.PHASECHK.TRANS64.TRYWAIT P0, [R5+URZ], R2 ;  /* 0x00000002050075a7 */ /* 0x001064000800017f */
[----:B-1----:R-:W-:Y:S05]  /*24750*/  @!P0 NANOSLEEP.SYNCS 0x989680 ;  /* 0x009896800000895d */ /* 0x002fea0003900000 */
[----:B------:R-:W1:Y:S02]  /*24760*/  @!P0 SYNCS.PHASECHK.TRANS64 P0, [R5+URZ], R2 ;  /* 0x00000002050085a7 */ /* 0x000e64000800007f */
[----:B-1----:R-:W-:Y:S05]  /*24770*/  @!P0 BRA `(.L_x_572) ;  /* 0xfffffffc00f08947 */ /* 0x002fea000383ffff */
[----:B------:R-:W-:Y:S05]  /*24780*/  BRA `(.L_x_593) ;  /* 0xfffffff400907947 */ /* 0x000fea000383ffff */
.L_x_573:
[----:B0-----:R0:W1:Y:S02]  /*24790*/  SYNCS.PHASECHK.TRANS64.TRYWAIT P0, [R7+URZ], R0 ;  /* 0x00000000070075a7 */ /* 0x001064000800017f */
[----:B-1----:R-:W-:Y:S05]  /*247a0*/  @!P0 NANOSLEEP.SYNCS 0x989680 ;  /* 0x009896800000895d */ /* 0x002fea0003900000 */
[----:B------:R-:W1:Y:S02]  /*247b0*/  @!P0 SYNCS.PHASECHK.TRANS64 P0, [R7+URZ], R0 ;  /* 0x00000000070085a7 */ /* 0x000e64000800007f */
[----:B-1----:R-:W-:Y:S05]  /*247c0*/  @!P0 BRA `(.L_x_573) ;  /* 0xfffffffc00f08947 */ /* 0x002fea000383ffff */
[----:B------:R-:W-:Y:S05]  /*247d0*/  BRA `(.L_x_594) ;  /* 0xfffffff400a07947 */ /* 0x000fea000383ffff */
.L_x_574:
[----:B0-----:R0:W1:Y:S02]  /*247e0*/  SYNCS.PHASECHK.TRANS64.TRYWAIT P0, [R7+URZ], R0 ;  /* 0x00000000070075a7 */ /* 0x001064000800017f */
[----:B-1----:R-:W-:Y:S05]  /*247f0*/  @!P0 NANOSLEEP.SYNCS 0x989680 ;  /* 0x009896800000895d */ /* 0x002fea0003900000 */
[----:B------:R-:W1:Y:S02]  /*24800*/  @!P0 SYNCS.PHASECHK.TRANS64 P0, [R7+URZ], R0 ;  /* 0x00000000070085a7 */ /* 0x000e64000800007f */
[----:B-1----:R-:W-:Y:S05]  /*24810*/  @!P0 BRA `(.L_x_574) ;  /* 0xfffffffc00f08947 */ /* 0x002fea000383ffff */
[----:B------:R-:W-:Y:S05]  /*24820*/  BRA `(.L_x_595) ;  /* 0xfffffff400b07947 */ /* 0x000fea000383ffff */
.L_x_575:
[----:B0-----:R0:W1:Y:S02]  /*24830*/  SYNCS.PHASECHK.TRANS64.TRYWAIT P0, [R7+URZ], R0 ;  /* 0x00000000070075a7 */ /* 0x001064000800017f */
[----:B-1----:R-:W-:Y:S05]  /*24840*/  @!P0 NANOSLEEP.SYNCS 0x989680 ;  /* 0x009896800000895d */ /* 0x002fea0003900000 */
[----:B------:R-:W1:Y:S02]  /*24850*/  @!P0 SYNCS.PHASECHK.TRANS64 P0, [R7+URZ], R0 ;  /* 0x00000000070085a7 */ /* 0x000e64000800007f */
[----:B-1----:R-:W-:Y:S05]  /*24860*/  @!P0 BRA `(.L_x_575) ;  /* 0xfffffffc00f08947 */ /* 0x002fea000383ffff */
[----:B------:R-:W-:Y:S05]  /*24870*/  BRA `(.L_x_596) ;  /* 0xfffffff400c07947 */ /* 0x000fea000383ffff */
.L_x_576:
[----:B0-----:R0:W1:Y:S02]  /*24880*/  SYNCS.PHASECHK.TRANS64.TRYWAIT P0, [R7+URZ], R0 ;  /* 0x00000000070075a7 */ /* 0x001064000800017f */
[----:B-1----:R-:W-:Y:S05]  /*24890*/  @!P0 NANOSLEEP.SYNCS 0x989680 ;  /* 0x009896800000895d */ /* 0x002fea0003900000 */
[----:B------:R-:W1:Y:S02]  /*248a0*/  @!P0 SYNCS.PHASECHK.TRANS64 P0, [R7+URZ], R0 ;  /* 0x00000000070085a7 */ /* 0x000e64000800007f */
[----:B-1----:R-:W-:Y:S05]  /*248b0*/  @!P0 BRA `(.L_x_576) ;  /* 0xfffffffc00f08947 */ /* 0x002fea000383ffff */
[----:B------:R-:W-:Y:S05]  /*248c0*/  BRA `(.L_x_597) ;  /* 0xfffffff400d07947 */ /* 0x000fea000383ffff */
.L_x_577:
[----:B0-----:R0:W1:Y:S02]  /*248d0*/  SYNCS.PHASECHK.TRANS64.TRYWAIT P0, [R7+URZ], R0 ;  /* 0x00000000070075a7 */ /* 0x001064000800017f */
[----:B-1----:R-:W-:Y:S05]  /*248e0*/  @!P0 NANOSLEEP.SYNCS 0x989680 ;  /* 0x009896800000895d */ /* 0x002fea0003900000 */
[----:B------:R-:W1:Y:S02]  /*248f0*/  @!P0 SYNCS.PHASECHK.TRANS64 P0, [R7+URZ], R0 ;  /* 0x00000000070085a7 */ /* 0x000e64000800007f */
[----:B-1----:R-:W-:Y:S05]  /*24900*/  @!P0 BRA `(.L_x_577) ;  /* 0xfffffffc00f08947 */ /* 0x002fea000383ffff */
[----:B------:R-:W-:Y:S05]  /*24910*/  BRA `(.L_x_598) ;  /* 0xfffffff400e07947 */ /* 0x000fea000383ffff */
.L_x_578:
[----:B0-----:R0:W1:Y:S02]  /*24920*/  SYNCS.PHASECHK.TRANS64.TRYWAIT P0, [R7+URZ], R0 ;  /* 0x00000000070075a7 */ /* 0x001064000800017f */
[----:B-1----:R-:W-:Y:S05]  /*24930*/  @!P0 NANOSLEEP.SYNCS 0x989680 ;  /* 0x009896800000895d */ /* 0x002fea0003900000 */
[----:B------:R-:W1:Y:S02]  /*24940*/  @!P0 SYNCS.PHASECHK.TRANS64 P0, [R7+URZ], R0 ;  /* 0x00000000070085a7 */ /* 0x000e64000800007f */
[----:B-1----:R-:W-:Y:S05]  /*24950*/  @!P0 BRA `(.L_x_578) ;  /* 0xfffffffc00f08947 */ /* 0x002fea000383ffff */
[----:B------:R-:W-:Y:S05]  /*24960*/  BRA `(.L_x_599) ;  /* 0xfffffff400f07947 */ /* 0x000fea000383ffff */
.L_x_579:
[----:B0-----:R0:W1:Y:S02]  /*24970*/  SYNCS.PHASECHK.TRANS64.TRYWAIT P0, [R7+URZ], R0 ;  /* 0x00000000070075a7 */ /* 0x001064000800017f */
[----:B-1----:R-:W-:Y:S05]  /*24980*/  @!P0 NANOSLEEP.SYNCS 0x989680 ;  /* 0x009896800000895d */ /* 0x002fea0003900000 */
[----:B------:R-:W1:Y:S02]  /*24990*/  @!P0 SYNCS.PHASECHK.TRANS64 P0, [R7+URZ], R0 ;  /* 0x00000000070085a7 */ /* 0x000e64000800007f */
[----:B-1----:R-:W-:Y:S05]  /*249a0*/  @!P0 BRA `(.L_x_579) ;  /* 0xfffffffc00f08947 */ /* 0x002fea000383ffff */
[----:B------:R-:W-:Y:S05]  /*249b0*/  BRA `(.L_x_600) ;  /* 0xfffffff800007947 */ /* 0x000fea000383ffff */
.L_x_580:
[----:B0-----:R0:W1:Y:S02]  /*249c0*/  SYNCS.PHASECHK.TRANS64.TRYWAIT P0, [R7+URZ], R0 ;  /* 0x00000000070075a7 */ /* 0x001064000800017f */
[----:B-1----:R-:W-:Y:S05]  /*249d0*/  @!P0 NANOSLEEP.SYNCS 0x989680 ;  /* 0x009896800000895d */ /* 0x002fea0003900000 */
[----:B------:R-:W1:Y:S02]  /*249e0*/  @!P0 SYNCS.PHASECHK.TRANS64 P0, [R7+URZ], R0 ;  /* 0x00000000070085a7 */ /* 0x000e64000800007f */
[----:B-1----:R-:W-:Y:S05]  /*249f0*/  @!P0 BRA `(.L_x_580) ;  /* 0xfffffffc00f08947 */ /* 0x002fea000383ffff */
[----:B------:R-:W-:Y:S05]  /*24a00*/  BRA `(.L_x_601) ;  /* 0xfffffff800107947 */ /* 0x000fea000383ffff */
.L_x_581:
[----:B0-----:R0:W1:Y:S02]  /*24a10*/  SYNCS.PHASECHK.TRANS64.TRYWAIT P0, [R7+URZ], R0 ;  /* 0x00000000070075a7 */ /* 0x001064000800017f */
[----:B-1----:R-:W-:Y:S05]  /*24a20*/  @!P0 NANOSLEEP.SYNCS 0x989680 ;  /* 0x009896800000895d */ /* 0x002fea0003900000 */
[----:B------:R-:W1:Y:S02]  /*24a30*/  @!P0 SYNCS.PHASECHK.TRANS64 P0, [R7+URZ], R0 ;  /* 0x00000000070085a7 */ /* 0x000e64000800007f */
[----:B-1----:R-:W-:Y:S05]  /*24a40*/  @!P0 BRA `(.L_x_581) ;  /* 0xfffffffc00f08947 */ /* 0x002fea000383ffff */
[----:B------:R-:W-:Y:S05]  /*24a50*/  BRA `(.L_x_602) ;  /* 0xfffffff800207947 */ /* 0x000fea000383ffff */
.L_x_582:
[----:B0-----:R0:W1:Y:S02]  /*24a60*/  SYNCS.PHASECHK.TRANS64.TRYWAIT P0, [R7+URZ], R0 ;  /* 0x00000000070075a7 */ /* 0x001064000800017f */
[----:B-1----:R-:W-:Y:S05]  /*24a70*/  @!P0 NANOSLEEP.SYNCS 0x989680 ;  /* 0x009896800000895d */ /* 0x002fea0003900000 */
[----:B------:R-:W1:Y:S02]  /*24a80*/  @!P0 SYNCS.PHASECHK.TRANS64 P0, [R7+URZ], R0 ;  /* 0x00000000070085a7 */ /* 0x000e64000800007f */
[----:B-1----:R-:W-:Y:S05]  /*24a90*/  @!P0 BRA `(.L_x_582) ;  /* 0xfffffffc00f08947 */ /* 0x002fea000383ffff */
[----:B------:R-:W-:Y:S05]  /*24aa0*/  BRA `(.L_x_603) ;  /* 0xfffffff800307947 */ /* 0x000fea000383ffff */
.L_x_604:
[----:B------:R-:W-:-:S00]  /*24ab0*/  BRA `(.L_x_604) ;  /* 0xfffffffc00fc7947 */ /* 0x000fc0000383ffff */
[----:B------:R-:W-:-:S00]  /*24ac0*/  NOP ;  /* 0x0000000000007918 */ /* 0x000fc00000000000 */
        /* <DEDUP_REMOVED lines=11> */
.L_x_605:


//--------------------- .nv.shared._ZN7cutlass13device_kernelINS_4gemm6kernel13GemmUniversalIN4cute5tupleIJiiiiEEENS1_10collective13CollectiveMmaINS1_37MainloopSm90TmaGmmaWarpSpecializedFP8ILi12ENS5_IJNS4_1CILi1EEESB_SB_EEENS1_32KernelTmaWarpSpecializedPingpongEEENS5_IJNSA_ILi64EEENSA_ILi512EEENSA_ILi32EEEEEENS_12float_e4m3_tENS5_IJlSB_lEEESJ_SK_NS4_8TiledMMAINS4_8MMA_AtomIJNS4_4SM904GMMA31MMA_64x256x32_F32E4M3E4M3_SS_TNILNSO_7ScaleInE1ELSQ_1EEEEEENS4_6LayoutISC_NS5_IJNSA_ILi0EEESU_SU_EEEEENS5_IJNS4_10UnderscoreESX_SX_EEEEENS4_13SM90_TMA_LOADENS4_14ComposedLayoutINS4_7SwizzleILi1ELi4ELi3EEENS4_18smem_ptr_flag_bitsILi8EEENST_INS5_IJNSA_ILi8EEESH_EEENS5_IJSH_SB_EEEEEEEvNS4_8identityES10_S1A_vS1B_EENS_8epilogue10collective6detail29Sm90TmaWarpSpecializedAdapterINS1E_15DefaultEpilogueISJ_SK_SK_NS1D_6thread17LinearCombinationISJ_Li1EffLNS1I_9ScaleType4KindE0ELNS_15FloatRoundStyleE2ESJ_EENS1_15EpilogueDefaultEEEEEvvEEEEvNT_6ParamsE --------------------------
	.section	.nv.shared._ZN7cutlass13device_kernelINS_4gemm6kernel13GemmUniversalIN4cute5tupleIJiiiiEEENS1_10collective13CollectiveMmaINS1_37MainloopSm90TmaGmmaWarpSpecializedFP8ILi12ENS5_IJNS4_1CILi1EEESB_SB_EEENS1_32KernelTmaWarpSpecializedPingpongEEENS5_IJNSA_ILi64EEENSA_ILi512EEENSA_ILi32EEEEEENS_12float_e4m3_tENS5_IJlSB_lEEESJ_SK_NS4_8TiledMMAINS4_8MMA_AtomIJNS4_4SM904GMMA31MMA_64x256x32_F32E4M3E4M3_SS_TNILNSO_7ScaleInE1ELSQ_1EEEEEENS4_6LayoutISC_NS5_IJNSA_ILi0EEESU_SU_EEEEENS5_IJNS4_10UnderscoreESX_SX_EEEEENS4_13SM90_TMA_LOADENS4_14ComposedLayoutINS4_7SwizzleILi1ELi4ELi3EEENS4_18smem_ptr_flag_bitsILi8EEENST_INS5_IJNSA_ILi8EEESH_EEENS5_IJSH_SB_EEEEEEEvNS4_8identityES10_S1A_vS1B_EENS_8epilogue10collective6detail29Sm90TmaWarpSpecializedAdapterINS1E_15DefaultEpilogueISJ_SK_SK_NS1D_6thread17LinearCombinationISJ_Li1EffLNS1I_9ScaleType4KindE0ELNS_15FloatRoundStyleE2ESJ_EENS1_15EpilogueDefaultEEEEEvvEEEEvNT_6ParamsE,"aw",@nobits
	.sectionflags	@""
	.align	16
	.zero		1024


//--------------------- .nv.shared.reserved.0     --------------------------
	.section	.nv.shared.reserved.0,"aw",@nobits
	.weak		__nv_reservedSMEM_offset_0_alias
	.size		__nv_reservedSMEM_offset_0_alias, 0, 0
	.other		__nv_reservedSMEM_offset_0_alias,@"STO_CUDA_RESERVED_SHARED STV_DEFAULT"
__nv_reservedSMEM_offset_0_alias:
	.zero		0


//--------------------- .nv.global                --------------------------
	.section	.nv.global,"aw",@nobits
.nv.global:
	.type		_ZN40_INTERNAL_7bc9564a_4_k_cu_4b2cba06_111774cute1_E,@object
	.size		_ZN40_INTERNAL_7bc9564a_4_k_cu_4b2cba06_111774cute1_E,(_ZN40_INTERNAL_7bc9564a_4_k_cu_4b2cba06_111774cuda3std3__45__cpo6cbeginE - _ZN40_INTERNAL_7bc9564a_4_k_cu_4b2cba06_111774cute1_E)
_ZN40_INTERNAL_7bc9564a_4_k_cu_4b2cba06_111774cute1_E:
	.zero		1
	.type		_ZN40_INTERNAL_7bc9564a_4_k_cu_4b2cba06_111774cuda3std3__45__cpo6cbeginE,@object
	.size		_ZN40_INTERNAL_7bc9564a_4_k_cu_4b2cba06_111774cuda3std3__45__cpo6cbeginE,(_ZN40_INTERNAL_7bc9564a_4_k_cu_4b2cba06_111774cuda3std3__48in_placeE - _ZN40_INTERNAL_7bc9564a_4_k_cu_4b2cba06_111774cuda3std3__45__cpo6cbeginE)
_ZN40_INTERNAL_7bc9564a_4_k_cu_4b2cba06_111774cuda3std3__45__cpo6cbeginE:
	.zero		1
	.type		_ZN40_INTERNAL_7bc9564a_4_k_cu_4b2cba06_111774cuda3std3__48in_placeE,@object
	.size		_ZN40_INTERNAL_7bc9564a_4_k_cu_4b2cba06_111774cuda3std3__48in_placeE,(_ZN40_INTERNAL_7bc9564a_4_k_cu_4b2cba06_111774cuda3std6ranges3__45__cpo9iter_moveE - _ZN40_INTERNAL_7bc9564a_4_k_cu_4b2cba06_111774cuda3std3__48in_placeE)
_ZN40_INTERNAL_7bc9564a_4_k_cu_4b2cba06_111774cuda3std3__48in_placeE:
	.zero		1
	.type		_ZN40_INTERNAL_7bc9564a_4_k_cu_4b2cba06_111774cuda3std6ranges3__45__cpo9iter_moveE,@object
	.size		_ZN40_INTERNAL_7bc9564a_4_k_cu_4b2cba06_111774cuda3std6ranges3__45__cpo9iter_moveE,(_ZN40_INTERNAL_7bc9564a_4_k_cu_4b2cba06_111774cuda3std3__45__cpo5beginE - _ZN40_INTERNAL_7bc9564a_4_k_cu_4b2cba06_111774cuda3std6ranges3__45__cpo9iter_moveE)
_ZN40_INTERNAL_7bc9564a_4_k_cu_4b2cba06_111774cuda3std6ranges3__45__cpo9iter_moveE:
	.zero		1
	.type		_ZN40_INTERNAL_7bc9564a_4_k_cu_4b2cba06_111774cuda3std3__45__cpo5beginE,@object
	.size		_ZN40_INTERNAL_7bc9564a_4_k_cu_4b2cba06_111774cuda3std3__45__cpo5beginE,(_ZN40_INTERNAL_7bc9564a_4_k_cu_4b2cba06_111774cuda3std3__442_GLOBAL__N__7bc9564a_4_k_cu_4b2cba06_111776ignoreE - _ZN40_INTERNAL_7bc9564a_4_k_cu_4b2cba06_111774cuda3std3__45__cpo5beginE)
_ZN40_INTERNAL_7bc9564a_4_k_cu_4b2cba06_111774cuda3std3__45__cpo5beginE:
	.zero		1
	.type		_ZN40_INTERNAL_7bc9564a_4_k_cu_4b2cba06_111774cuda3std3__442_GLOBAL__N__7bc9564a_4_k_cu_4b2cba06_111776ignoreE,@object
	.size		_ZN40_INTERNAL_7bc9564a_4_k_cu_4b2cba06_111774cuda3std3__442_GLOBAL__N__7bc9564a_4_k_cu_4b2cba06_111776ignoreE,(_ZN40_INTERNAL_7bc9564a_4_k_cu_4b2cba06_111774cute7productE - _ZN40_INTERNAL_7bc9564a_4_k_cu_4b2cba06_111774cuda3std3__442_GLOBAL__N__7bc9564a_4_k_cu_4b2cba06_111776ignoreE)
_ZN40_INTERNAL_7bc9564a_4_k_cu_4b2cba06_111774cuda3std3__442_GLOBAL__N__7bc9564a_4_k_cu_4b2cba06_111776ignoreE:
	.zero		1
	.type		_ZN40_INTERNAL_7bc9564a_4_k_cu_4b2cba06_111774cute7productE,@object
	.size		_ZN40_INTERNAL_7bc9564a_4_k_cu_4b2cba06_111774cute7productE,(_ZN40_INTERNAL_7bc9564a_4_k_cu_4b2cba06_111774cuda3std3__45__cpo3endE - _ZN40_INTERNAL_7bc9564a_4_k_cu_4b2cba06_111774cute7productE)
_ZN40_INTERNAL_7bc9564a_4_k_cu_4b2cba06_111774cute7productE:
	.zero		1
	.type		_ZN40_INTERNAL_7bc9564a_4_k_cu_4b2cba06_111774cuda3std3__45__cpo3endE,@object
	.size		_ZN40_INTERNAL_7bc9564a_4_k_cu_4b2cba06_111774cuda3std3__45__cpo3endE,(_ZN40_INTERNAL_7bc9564a_4_k_cu_4b2cba06_111774cuda3std3__419piecewise_constructE - _ZN40_INTERNAL_7bc9564a_4_k_cu_4b2cba06_111774cuda3std3__45__cpo3endE)
_ZN40_INTERNAL_7bc9564a_4_k_cu_4b2cba06_111774cuda3std3__45__cpo3endE:
	.zero		1
	.type		_ZN40_INTERNAL_7bc9564a_4_k_cu_4b2cba06_111774cuda3std3__419piecewise_constructE,@object
	.size		_ZN40_INTERNAL_7bc9564a_4_k_cu_4b2cba06_111774cuda3std3__419piecewise_constructE,(_ZN40_INTERNAL_7bc9564a_4_k_cu_4b2cba06_111774cuda3std3__45__cpo4cendE - _ZN40_INTERNAL_7bc9564a_4_k_cu_4b2cba06_111774cuda3std3__419piecewise_constructE)
_ZN40_INTERNAL_7bc9564a_4_k_cu_4b2cba06_111774cuda3std3__419piecewise_constructE:
	.zero		1
	.type		_ZN40_INTERNAL_7bc9564a_4_k_cu_4b2cba06_111774cuda3std3__45__cpo4cendE,@object
	.size		_ZN40_INTERNAL_7bc9564a_4_k_cu_4b2cba06_111774cuda3std3__45__cpo4cendE,(_ZN40_INTERNAL_7bc9564a_4_k_cu_4b2cba06_111774cuda3std6ranges3__45__cpo4swapE - _ZN40_INTERNAL_7bc9564a_4_k_cu_4b2cba06_111774cuda3std3__45__cpo4cendE)
_ZN40_INTERNAL_7bc9564a_4_k_cu_4b2cba06_111774cuda3std3__45__cpo4cendE:
	.zero		1
	.type		_ZN40_INTERNAL_7bc9564a_4_k_cu_4b2cba06_111774cuda3std6ranges3__45__cpo4swapE,@object
	.size		_ZN40_INTERNAL_7bc9564a_4_k_cu_4b2cba06_111774cuda3std6ranges3__45__cpo4swapE,(.L_7 - _ZN40_INTERNAL_7bc9564a_4_k_cu_4b2cba06_111774cuda3std6ranges3__45__cpo4swapE)
_ZN40_INTERNAL_7bc9564a_4_k_cu_4b2cba06_111774cuda3std6ranges3__45__cpo4swapE:
	.zero		1
.L_7:


//--------------------- .nv.constant0._ZN7cutlass13device_kernelINS_4gemm6kernel13GemmUniversalIN4cute5tupleIJiiiiEEENS1_10collective13CollectiveMmaINS1_37MainloopSm90TmaGmmaWarpSpecializedFP8ILi12ENS5_IJNS4_1CILi1EEESB_SB_EEENS1_32KernelTmaWarpSpecializedPingpongEEENS5_IJNSA_ILi64EEENSA_ILi512EEENSA_ILi32EEEEEENS_12float_e4m3_tENS5_IJlSB_lEEESJ_SK_NS4_8TiledMMAINS4_8MMA_AtomIJNS4_4SM904GMMA31MMA_64x256x32_F32E4M3E4M3_SS_TNILNSO_7ScaleInE1ELSQ_1EEEEEENS4_6LayoutISC_NS5_IJNSA_ILi0EEESU_SU_EEEEENS5_IJNS4_10UnderscoreESX_SX_EEEEENS4_13SM90_TMA_LOADENS4_14ComposedLayoutINS4_7SwizzleILi1ELi4ELi3EEENS4_18smem_ptr_flag_bitsILi8EEENST_INS5_IJNSA_ILi8EEESH_EEENS5_IJSH_SB_EEEEEEEvNS4_8identityES10_S1A_vS1B_EENS_8epilogue10collective6detail29Sm90TmaWarpSpecializedAdapterINS1E_15DefaultEpilogueISJ_SK_SK_NS1D_6thread17LinearCombinationISJ_Li1EffLNS1I_9ScaleType4KindE0ELNS_15FloatRoundStyleE2ESJ_EENS1_15EpilogueDefaultEEEEEvvEEEEvNT_6ParamsE --------------------------
	.section	.nv.constant0._ZN7cutlass13device_kernelINS_4gemm6kernel13GemmUniversalIN4cute5tupleIJiiiiEEENS1_10collective13CollectiveMmaINS1_37MainloopSm90TmaGmmaWarpSpecializedFP8ILi12ENS5_IJNS4_1CILi1EEESB_SB_EEENS1_32KernelTmaWarpSpecializedPingpongEEENS5_IJNSA_ILi64EEENSA_ILi512EEENSA_ILi32EEEEEENS_12float_e4m3_tENS5_IJlSB_lEEESJ_SK_NS4_8TiledMMAINS4_8MMA_AtomIJNS4_4SM904GMMA31MMA_64x256x32_F32E4M3E4M3_SS_TNILNSO_7ScaleInE1ELSQ_1EEEEEENS4_6LayoutISC_NS5_IJNSA_ILi0EEESU_SU_EEEEENS5_IJNS4_10UnderscoreESX_SX_EEEEENS4_13SM90_TMA_LOADENS4_14ComposedLayoutINS4_7SwizzleILi1ELi4ELi3EEENS4_18smem_ptr_flag_bitsILi8EEENST_INS5_IJNSA_ILi8EEESH_EEENS5_IJSH_SB_EEEEEEEvNS4_8identityES10_S1A_vS1B_EENS_8epilogue10collective6detail29Sm90TmaWarpSpecializedAdapterINS1E_15DefaultEpilogueISJ_SK_SK_NS1D_6thread17LinearCombinationISJ_Li1EffLNS1I_9ScaleType4KindE0ELNS_15FloatRoundStyleE2ESJ_EENS1_15EpilogueDefaultEEEEEvvEEEEvNT_6ParamsE,"a",@progbits
	.sectionflags	@""
	.align	4
.nv.constant0._ZN7cutlass13device_kernelINS_4gemm6kernel13GemmUniversalIN4cute5tupleIJiiiiEEENS1_10collective13CollectiveMmaINS1_37MainloopSm90TmaGmmaWarpSpecializedFP8ILi12ENS5_IJNS4_1CILi1EEESB_SB_EEENS1_32KernelTmaWarpSpecializedPingpongEEENS5_IJNSA_ILi64EEENSA_ILi512EEENSA_ILi32EEEEEENS_12float_e4m3_tENS5_IJlSB_lEEESJ_SK_NS4_8TiledMMAINS4_8MMA_AtomIJNS4_4SM904GMMA31MMA_64x256x32_F32E4M3E4M3_SS_TNILNSO_7ScaleInE1ELSQ_1EEEEEENS4_6LayoutISC_NS5_IJNSA_ILi0EEESU_SU_EEEEENS5_IJNS4_10UnderscoreESX_SX_EEEEENS4_13SM90_TMA_LOADENS4_14ComposedLayoutINS4_7SwizzleILi1ELi4ELi3EEENS4_18smem_ptr_flag_bitsILi8EEENST_INS5_IJNSA_ILi8EEESH_EEENS5_IJSH_SB_EEEEEEEvNS4_8identityES10_S1A_vS1B_EENS_8epilogue10collective6detail29Sm90TmaWarpSpecializedAdapterINS1E_15DefaultEpilogueISJ_SK_SK_NS1D_6thread17LinearCombinationISJ_Li1EffLNS1I_9ScaleType4KindE0ELNS_15FloatRoundStyleE2ESJ_EENS1_15EpilogueDefaultEEEEEvvEEEEvNT_6ParamsE:
	.zero		1664


//--------------------- SYMBOLS --------------------------

	.type		.nv.reservedSmem.offset0,@object
	.size		.nv.reservedSmem.offset0,0x4
